	.target	sm_90a

	.elftype	@"ET_EXEC"


//--------------------- .note.nv.tkinfo           --------------------------
	.section	.note.nv.tkinfo,"",@"SHT_NOTE"
	.sectionflags	@"SHF_NOTE_NV_TKINFO"
	.tkinfo
        /*0018*/ 	.word	0x00000002
        /*0030*/ 	.string	""
        /*0030*/ 	.string	"ptxas"
        /*0030*/ 	.string	"Cuda compilation tools, release 13.0, V13.0.88"
        /*0030*/ 	.string	"Build cuda_13.0.r13.0/compiler.36424714_0"
        /*0030*/ 	.string	"-arch sm_90a -m 64 "



//--------------------- .note.nv.cuinfo           --------------------------
	.section	.note.nv.cuinfo,"",@"SHT_NOTE"
	.sectionflags	@"SHF_NOTE_NV_CUINFO"
        /*0018*/ 	.short	0x0002
        /*001a*/ 	.short	0x005a
        /*001c*/ 	.short	0x0082
	.zero		2


//--------------------- .nv.info                  --------------------------
	.section	.nv.info,"",@"SHT_CUDA_INFO"
	.align	4


	//----- nvinfo : EIATTR_REGCOUNT
	.align		4
        /*0000*/ 	.byte	0x04, 0x2f
        /*0002*/ 	.short	(.L_15 - .L_14)
	.align		4
.L_14:
        /*0004*/ 	.word	index@(_ZN7cutlass13device_kernelINS_4gemm6kernel13GemmUniversalIN4cute5tupleIJiiiiEEENS1_10collective13CollectiveMmaINS1_34MainloopSm90TmaGmmaWarpSpecializedILi3ENS5_IJNS4_1CILi2EEESB_NSA_ILi1EEEEEENS1_35KernelTmaWarpSpecializedCooperativeEEENS5_IJNSA_ILi128EEENSA_ILi64EEESG_EEENS_6half_tENS5_IJlSC_lEEESJ_SK_NS4_8TiledMMAINS4_8MMA_AtomIJNS4_4SM904GMMA25MMA_64x64x16_F32F16F16_SSILNSO_5MajorE0ELSQ_0ELNSO_7ScaleInE1ELSR_1EEEEEENS4_6LayoutINS5_IJSB_SC_SC_EEENS5_IJSC_NSA_ILi0EEESW_EEEEENS5_IJNS4_10UnderscoreESZ_SZ_EEEEENS4_23SM90_TMA_LOAD_MULTICASTENS4_14ComposedLayoutINS4_7SwizzleILi3ELi4ELi3EEENS4_18smem_ptr_flag_bitsILi16EEENSU_INS5_IJNSA_ILi8EEESH_EEENS5_IJSH_SC_EEEEEEEvNS4_8identityES12_S1C_vS1D_EENS_8epilogue10collective6detail29Sm90TmaWarpSpecializedAdapterINS1G_15DefaultEpilogueISJ_SK_SK_NS1F_6thread17LinearCombinationISJ_Li1EffLNS1K_9ScaleType4KindE0ELNS_15FloatRoundStyleE2ESJ_EENS1_15EpilogueDefaultEEEEEvvEEEEvNT_6ParamsE)
        /*0008*/ 	.word	0x000000a8


	//----- nvinfo : EIATTR_FRAME_SIZE
	.align		4
.L_15:
        /*000c*/ 	.byte	0x04, 0x11
        /*000e*/ 	.short	(.L_17 - .L_16)
	.align		4
.L_16:
        /*0010*/ 	.word	index@(_ZN7cutlass13device_kernelINS_4gemm6kernel13GemmUniversalIN4cute5tupleIJiiiiEEENS1_10collective13CollectiveMmaINS1_34MainloopSm90TmaGmmaWarpSpecializedILi3ENS5_IJNS4_1CILi2EEESB_NSA_ILi1EEEEEENS1_35KernelTmaWarpSpecializedCooperativeEEENS5_IJNSA_ILi128EEENSA_ILi64EEESG_EEENS_6half_tENS5_IJlSC_lEEESJ_SK_NS4_8TiledMMAINS4_8MMA_AtomIJNS4_4SM904GMMA25MMA_64x64x16_F32F16F16_SSILNSO_5MajorE0ELSQ_0ELNSO_7ScaleInE1ELSR_1EEEEEENS4_6LayoutINS5_IJSB_SC_SC_EEENS5_IJSC_NSA_ILi0EEESW_EEEEENS5_IJNS4_10UnderscoreESZ_SZ_EEEEENS4_23SM90_TMA_LOAD_MULTICASTENS4_14ComposedLayoutINS4_7SwizzleILi3ELi4ELi3EEENS4_18smem_ptr_flag_bitsILi16EEENSU_INS5_IJNSA_ILi8EEESH_EEENS5_IJSH_SC_EEEEEEEvNS4_8identityES12_S1C_vS1D_EENS_8epilogue10collective6detail29Sm90TmaWarpSpecializedAdapterINS1G_15DefaultEpilogueISJ_SK_SK_NS1F_6thread17LinearCombinationISJ_Li1EffLNS1K_9ScaleType4KindE0ELNS_15FloatRoundStyleE2ESJ_EENS1_15EpilogueDefaultEEEEEvvEEEEvNT_6ParamsE)
        /*0014*/ 	.word	0x00000000


	//----- nvinfo : EIATTR_MIN_STACK_SIZE
	.align		4
.L_17:
        /*0018*/ 	.byte	0x04, 0x12
        /*001a*/ 	.short	(.L_19 - .L_18)
	.align		4
.L_18:
        /*001c*/ 	.word	index@(_ZN7cutlass13device_kernelINS_4gemm6kernel13GemmUniversalIN4cute5tupleIJiiiiEEENS1_10collective13CollectiveMmaINS1_34MainloopSm90TmaGmmaWarpSpecializedILi3ENS5_IJNS4_1CILi2EEESB_NSA_ILi1EEEEEENS1_35KernelTmaWarpSpecializedCooperativeEEENS5_IJNSA_ILi128EEENSA_ILi64EEESG_EEENS_6half_tENS5_IJlSC_lEEESJ_SK_NS4_8TiledMMAINS4_8MMA_AtomIJNS4_4SM904GMMA25MMA_64x64x16_F32F16F16_SSILNSO_5MajorE0ELSQ_0ELNSO_7ScaleInE1ELSR_1EEEEEENS4_6LayoutINS5_IJSB_SC_SC_EEENS5_IJSC_NSA_ILi0EEESW_EEEEENS5_IJNS4_10UnderscoreESZ_SZ_EEEEENS4_23SM90_TMA_LOAD_MULTICASTENS4_14ComposedLayoutINS4_7SwizzleILi3ELi4ELi3EEENS4_18smem_ptr_flag_bitsILi16EEENSU_INS5_IJNSA_ILi8EEESH_EEENS5_IJSH_SC_EEEEEEEvNS4_8identityES12_S1C_vS1D_EENS_8epilogue10collective6detail29Sm90TmaWarpSpecializedAdapterINS1G_15DefaultEpilogueISJ_SK_SK_NS1F_6thread17LinearCombinationISJ_Li1EffLNS1K_9ScaleType4KindE0ELNS_15FloatRoundStyleE2ESJ_EENS1_15EpilogueDefaultEEEEEvvEEEEvNT_6ParamsE)
        /*0020*/ 	.word	0x00000000
.L_19:


//--------------------- .nv.compat                --------------------------
	.section	.nv.compat,"",@"SHT_CUDA_COMPAT_INFO"
	.align	4
        /*0000*/ 	.byte	0x02, 0x09, 0x01, 0x00, 0x02, 0x02, 0x04, 0x00, 0x02, 0x05, 0x05, 0x00, 0x03, 0x07, 0x01, 0x01
        /*0010*/ 	.byte	0x02, 0x03, 0x01, 0x00, 0x02, 0x06, 0x01, 0x00, 0x04, 0x0b, 0x08, 0x00, 0x00, 0x00, 0x00, 0x00
        /*0020*/ 	.byte	0x00, 0x00, 0x00, 0x00


//--------------------- .nv.info._ZN7cutlass13device_kernelINS_4gemm6kernel13GemmUniversalIN4cute5tupleIJiiiiEEENS1_10collective13CollectiveMmaINS1_34MainloopSm90TmaGmmaWarpSpecializedILi3ENS5_IJNS4_1CILi2EEESB_NSA_ILi1EEEEEENS1_35KernelTmaWarpSpecializedCooperativeEEENS5_IJNSA_ILi128EEENSA_ILi64EEESG_EEENS_6half_tENS5_IJlSC_lEEESJ_SK_NS4_8TiledMMAINS4_8MMA_AtomIJNS4_4SM904GMMA25MMA_64x64x16_F32F16F16_SSILNSO_5MajorE0ELSQ_0ELNSO_7ScaleInE1ELSR_1EEEEEENS4_6LayoutINS5_IJSB_SC_SC_EEENS5_IJSC_NSA_ILi0EEESW_EEEEENS5_IJNS4_10UnderscoreESZ_SZ_EEEEENS4_23SM90_TMA_LOAD_MULTICASTENS4_14ComposedLayoutINS4_7SwizzleILi3ELi4ELi3EEENS4_18smem_ptr_flag_bitsILi16EEENSU_INS5_IJNSA_ILi8EEESH_EEENS5_IJSH_SC_EEEEEEEvNS4_8identityES12_S1C_vS1D_EENS_8epilogue10collective6detail29Sm90TmaWarpSpecializedAdapterINS1G_15DefaultEpilogueISJ_SK_SK_NS1F_6thread17LinearCombinationISJ_Li1EffLNS1K_9ScaleType4KindE0ELNS_15FloatRoundStyleE2ESJ_EENS1_15EpilogueDefaultEEEEEvvEEEEvNT_6ParamsE --------------------------
	.section	.nv.info._ZN7cutlass13device_kernelINS_4gemm6kernel13GemmUniversalIN4cute5tupleIJiiiiEEENS1_10collective13CollectiveMmaINS1_34MainloopSm90TmaGmmaWarpSpecializedILi3ENS5_IJNS4_1CILi2EEESB_NSA_ILi1EEEEEENS1_35KernelTmaWarpSpecializedCooperativeEEENS5_IJNSA_ILi128EEENSA_ILi64EEESG_EEENS_6half_tENS5_IJlSC_lEEESJ_SK_NS4_8TiledMMAINS4_8MMA_AtomIJNS4_4SM904GMMA25MMA_64x64x16_F32F16F16_SSILNSO_5MajorE0ELSQ_0ELNSO_7ScaleInE1ELSR_1EEEEEENS4_6LayoutINS5_IJSB_SC_SC_EEENS5_IJSC_NSA_ILi0EEESW_EEEEENS5_IJNS4_10UnderscoreESZ_SZ_EEEEENS4_23SM90_TMA_LOAD_MULTICASTENS4_14ComposedLayoutINS4_7SwizzleILi3ELi4ELi3EEENS4_18smem_ptr_flag_bitsILi16EEENSU_INS5_IJNSA_ILi8EEESH_EEENS5_IJSH_SC_EEEEEEEvNS4_8identityES12_S1C_vS1D_EENS_8epilogue10collective6detail29Sm90TmaWarpSpecializedAdapterINS1G_15DefaultEpilogueISJ_SK_SK_NS1F_6thread17LinearCombinationISJ_Li1EffLNS1K_9ScaleType4KindE0ELNS_15FloatRoundStyleE2ESJ_EENS1_15EpilogueDefaultEEEEEvvEEEEvNT_6ParamsE,"",@"SHT_CUDA_INFO"
	.sectionflags	@""
	.align	4


	//----- nvinfo : EIATTR_CUDA_API_VERSION
	.align		4
        /*0000*/ 	.byte	0x04, 0x37
        /*0002*/ 	.short	(.L_21 - .L_20)
.L_20:
        /*0004*/ 	.word	0x00000082


	//----- nvinfo : EIATTR_KPARAM_INFO
	.align		4
.L_21:
        /*0008*/ 	.byte	0x04, 0x17
        /*000a*/ 	.short	(.L_23 - .L_22)
.L_22:
        /*000c*/ 	.word	0x00000000
        /*0010*/ 	.short	0x0000
        /*0012*/ 	.short	0x0070
        /*0014*/ 	.byte	0x00, 0xf0, 0x01, 0x10


	//----- nvinfo : EIATTR_SPARSE_MMA_MASK
	.align		4
.L_23:
        /*0018*/ 	.byte	0x03, 0x50
        /*001a*/ 	.short	0x0000


	//----- nvinfo : EIATTR_MAXREG_COUNT
	.align		4
        /*001c*/ 	.byte	0x03, 0x1b
        /*001e*/ 	.short	0x00a8


	//----- nvinfo : EIATTR_NUM_BARRIERS
	.align		4
        /*0020*/ 	.byte	0x02, 0x4c
        /*0022*/ 	.byte	0x01
	.zero		1


	//----- nvinfo : EIATTR_EXTERNS
	.align		4
        /*0024*/ 	.byte	0x04, 0x0f
        /*0026*/ 	.short	(.L_25 - .L_24)


	//   ....[0]....
	.align		4
.L_24:
        /*0028*/ 	.word	index@(__assertfail)


	//----- nvinfo : EIATTR_MERCURY_ISA_VERSION
	.align		4
.L_25:
        /*002c*/ 	.byte	0x03, 0x5f
        /*002e*/ 	.short	0x0101


	//----- nvinfo : EIATTR_INT_WARP_WIDE_INSTR_OFFSETS
	.align		4
        /*0030*/ 	.byte	0x04, 0x31
        /*0032*/ 	.short	(.L_27 - .L_26)


	//   ....[0]....
.L_26:
        /*0034*/ 	.word	0x00000460


	//   ....[1]....
        /*0038*/ 	.word	0x00000490


	//   ....[2]....
        /*003c*/ 	.word	0x00000630


	//   ....[3]....
        /*0040*/ 	.word	0x00002260


	//----- nvinfo : EIATTR_COOP_GROUP_MASK_REGIDS
	.align		4
.L_27:
        /*0044*/ 	.byte	0x04, 0x29
        /*0046*/ 	.short	(.L_29 - .L_28)


	//   ....[0]....
.L_28:
        /*0048*/ 	.word	0xffffffff


	//   ....[1]....
        /*004c*/ 	.word	0xffffffff


	//   ....[2]....
        /*0050*/ 	.word	0xffffffff


	//   ....[3]....
        /*0054*/ 	.word	0xffffffff


	//   ....[4]....
        /*0058*/ 	.word	0xffffffff


	//   ....[5]....
        /*005c*/ 	.word	0xffffffff


	//----- nvinfo : EIATTR_COOP_GROUP_INSTR_OFFSETS
	.align		4
.L_29:
        /*0060*/ 	.byte	0x04, 0x28
        /*0062*/ 	.short	(.L_31 - .L_30)


	//   ....[0]....
.L_30:
        /*0064*/ 	.word	0x00000060


	//   ....[1]....
        /*0068*/ 	.word	0x00000070


	//   ....[2]....
        /*006c*/ 	.word	0x00000130


	//   ....[3]....
        /*0070*/ 	.word	0x000002b0


	//   ....[4]....
        /*0074*/ 	.word	0x000007e0


	//   ....[5]....
        /*0078*/ 	.word	0x00001460


	//----- nvinfo : EIATTR_REG_RECONFIG
	.align		4
.L_31:
        /*007c*/ 	.byte	0x01, 0x54
	.zero		2


	//----- nvinfo : EIATTR_SYSCALL_OFFSETS
	.align		4
        /*0080*/ 	.byte	0x04, 0x46
        /*0082*/ 	.short	(.L_33 - .L_32)


	//   ....[0]....
.L_32:
        /*0084*/ 	.word	0x00001650


	//----- nvinfo : EIATTR_MBARRIER_INSTR_OFFSETS
	.align		4
.L_33:
        /*0088*/ 	.byte	0x04, 0x39
        /*008a*/ 	.short	(.L_35 - .L_34)


	//   ....[0]....
.L_34:
        /*008c*/ 	.word	0x00000230
        /*0090*/ 	.word	0x000000ff
        /*0094*/ 	.word	0x00000000
        /*0098*/ 	.short	0x0100
        /*009a*/ 	.byte	0x08
	.zero		1


	//   ....[1]....
        /*009c*/ 	.word	0x00000240
        /*00a0*/ 	.word	0x000000ff
        /*00a4*/ 	.word	0x00000018
        /*00a8*/ 	.short	0x0100
        /*00aa*/ 	.byte	0x08
	.zero		1


	//   ....[2]....
        /*00ac*/ 	.word	0x00000250
        /*00b0*/ 	.word	0x000000ff
        /*00b4*/ 	.word	0x00000008
        /*00b8*/ 	.short	0x0100
        /*00ba*/ 	.byte	0x08
	.zero		1


	//   ....[3]....
        /*00bc*/ 	.word	0x00000260
        /*00c0*/ 	.word	0x000000ff
        /*00c4*/ 	.word	0x00000020
        /*00c8*/ 	.short	0x0100
        /*00ca*/ 	.byte	0x08
	.zero		1


	//   ....[4]....
        /*00cc*/ 	.word	0x00000270
        /*00d0*/ 	.word	0x000000ff
        /*00d4*/ 	.word	0x00000010
        /*00d8*/ 	.short	0x0100
        /*00da*/ 	.byte	0x08
	.zero		1


	//   ....[5]....
        /*00dc*/ 	.word	0x00000280
        /*00e0*/ 	.word	0x000000ff
        /*00e4*/ 	.word	0x00000028
        /*00e8*/ 	.short	0x0100
        /*00ea*/ 	.byte	0x08
	.zero		1


	//   ....[6]....
        /*00ec*/ 	.word	0x000006c0
        /*00f0*/ 	.word	0x000000ff
        /*00f4*/ 	.word	0x00000040
        /*00f8*/ 	.short	0x0100
        /*00fa*/ 	.byte	0x06
	.zero		1


	//   ....[7]....
        /*00fc*/ 	.word	0x00000760
        /*0100*/ 	.word	0x000000ff
        /*0104*/ 	.word	0x00000048
        /*0108*/ 	.short	0x0100
        /*010a*/ 	.byte	0x06
	.zero		1


	//   ....[8]....
        /*010c*/ 	.word	0x00001710
        /*0110*/ 	.word	0x00000003
        /*0114*/ 	.word	0x00000000
        /*0118*/ 	.short	0x010a
        /*011a*/ 	.byte	0x3f
	.zero		1


	//   ....[9]....
        /*011c*/ 	.word	0x00001770
        /*0120*/ 	.word	0x00000003
        /*0124*/ 	.word	0x00000000
        /*0128*/ 	.short	0x010a
        /*012a*/ 	.byte	0x3f
	.zero		1


	//   ....[10]....
        /*012c*/ 	.word	0x00001cb0
        /*0130*/ 	.word	0x00000005
        /*0134*/ 	.word	0x00000000
        /*0138*/ 	.short	0x010a
        /*013a*/ 	.byte	0x3f
	.zero		1


	//   ....[11]....
        /*013c*/ 	.word	0x00001cf0
        /*0140*/ 	.word	0x00000005
        /*0144*/ 	.word	0x00000000
        /*0148*/ 	.short	0x010a
        /*014a*/ 	.byte	0x3f
	.zero		1


	//   ....[12]....
        /*014c*/ 	.word	0x00002110
        /*0150*/ 	.word	0x00000004
        /*0154*/ 	.word	0x00000000
        /*0158*/ 	.short	0x0101
        /*015a*/ 	.byte	0x3f
	.zero		1


	//   ....[13]....
        /*015c*/ 	.word	0x00002300
        /*0160*/ 	.word	0x00000000
        /*0164*/ 	.word	0x00000000
        /*0168*/ 	.short	0x0101
        /*016a*/ 	.byte	0x3f
	.zero		1


	//   ....[14]....
        /*016c*/ 	.word	0x00005700
        /*0170*/ 	.word	0x00000015
        /*0174*/ 	.word	0x00000018
        /*0178*/ 	.short	0x010a
        /*017a*/ 	.byte	0x3f
	.zero		1


	//   ....[15]....
        /*017c*/ 	.word	0x00005b80
        /*0180*/ 	.word	0x00000006
        /*0184*/ 	.word	0x00000048
        /*0188*/ 	.short	0x0101
        /*018a*/ 	.byte	0x3f
	.zero		1


	//   ....[16]....
        /*018c*/ 	.word	0x000062b0
        /*0190*/ 	.word	0x00000007
        /*0194*/ 	.word	0x00000000
        /*0198*/ 	.short	0x010a
        /*019a*/ 	.byte	0x3f
	.zero		1


	//   ....[17]....
        /*019c*/ 	.word	0x00006330
        /*01a0*/ 	.word	0x00000006
        /*01a4*/ 	.word	0x00000000
        /*01a8*/ 	.short	0x010a
        /*01aa*/ 	.byte	0x3f
	.zero		1


	//   ....[18]....
        /*01ac*/ 	.word	0x000063c0
        /*01b0*/ 	.word	0x00000003
        /*01b4*/ 	.word	0x00000000
        /*01b8*/ 	.short	0x010a
        /*01ba*/ 	.byte	0x3f
	.zero		1


	//   ....[19]....
        /*01bc*/ 	.word	0x00006420
        /*01c0*/ 	.word	0x00000003
        /*01c4*/ 	.word	0x00000000
        /*01c8*/ 	.short	0x010a
        /*01ca*/ 	.byte	0x3f
	.zero		1


	//   ....[20]....
        /*01cc*/ 	.word	0x00006470
        /*01d0*/ 	.word	0x00000005
        /*01d4*/ 	.word	0x00000000
        /*01d8*/ 	.short	0x010a
        /*01da*/ 	.byte	0x3f
	.zero		1


	//   ....[21]....
        /*01dc*/ 	.word	0x00006540
        /*01e0*/ 	.word	0x00000015
        /*01e4*/ 	.word	0x00000018
        /*01e8*/ 	.short	0x010a
        /*01ea*/ 	.byte	0x3f
	.zero		1


	//   ....[22]....
        /*01ec*/ 	.word	0x00006610
        /*01f0*/ 	.word	0x00000007
        /*01f4*/ 	.word	0x00000000
        /*01f8*/ 	.short	0x010a
        /*01fa*/ 	.byte	0x3f
	.zero		1


	//   ....[23]....
        /*01fc*/ 	.word	0x00006660
        /*0200*/ 	.word	0x00000006
        /*0204*/ 	.word	0x00000000
        /*0208*/ 	.short	0x010a
        /*020a*/ 	.byte	0x3f
	.zero		1


	//----- nvinfo : EIATTR_NUM_MBARRIERS
	.align		4
.L_35:
        /*020c*/ 	.byte	0x03, 0x38
        /*020e*/ 	.short	0x0008


	//----- nvinfo : EIATTR_EXIT_INSTR_OFFSETS
	.align		4
        /*0210*/ 	.byte	0x04, 0x1c
        /*0212*/ 	.short	(.L_37 - .L_36)


	//   ....[0]....
.L_36:
        /*0214*/ 	.word	0x000009b0


	//   ....[1]....
        /*0218*/ 	.word	0x000011c0


	//   ....[2]....
        /*021c*/ 	.word	0x00004db0


	//   ....[3]....
        /*0220*/ 	.word	0x00005310


	//   ....[4]....
        /*0224*/ 	.word	0x00006410


	//----- nvinfo : EIATTR_MAX_THREADS
	.align		4
.L_37:
        /*0228*/ 	.byte	0x04, 0x05
        /*022a*/ 	.short	(.L_39 - .L_38)
.L_38:
        /*022c*/ 	.word	0x00000180
        /*0230*/ 	.word	0x00000001
        /*0234*/ 	.word	0x00000001


	//----- nvinfo : EIATTR_CRS_STACK_SIZE
	.align		4
.L_39:
        /*0238*/ 	.byte	0x04, 0x1e
        /*023a*/ 	.short	(.L_41 - .L_40)
.L_40:
        /*023c*/ 	.word	0x00000000


	//----- nvinfo : EIATTR_CBANK_PARAM_SIZE
	.align		4
.L_41:
        /*0240*/ 	.byte	0x03, 0x19
        /*0242*/ 	.short	0x0470


	//----- nvinfo : EIATTR_PARAM_CBANK
	.align		4
        /*0244*/ 	.byte	0x04, 0x0a
        /*0246*/ 	.short	(.L_43 - .L_42)
	.align		4
.L_42:
        /*0248*/ 	.word	index@(.nv.constant0._ZN7cutlass13device_kernelINS_4gemm6kernel13GemmUniversalIN4cute5tupleIJiiiiEEENS1_10collective13CollectiveMmaINS1_34MainloopSm90TmaGmmaWarpSpecializedILi3ENS5_IJNS4_1CILi2EEESB_NSA_ILi1EEEEEENS1_35KernelTmaWarpSpecializedCooperativeEEENS5_IJNSA_ILi128EEENSA_ILi64EEESG_EEENS_6half_tENS5_IJlSC_lEEESJ_SK_NS4_8TiledMMAINS4_8MMA_AtomIJNS4_4SM904GMMA25MMA_64x64x16_F32F16F16_SSILNSO_5MajorE0ELSQ_0ELNSO_7ScaleInE1ELSR_1EEEEEENS4_6LayoutINS5_IJSB_SC_SC_EEENS5_IJSC_NSA_ILi0EEESW_EEEEENS5_IJNS4_10UnderscoreESZ_SZ_EEEEENS4_23SM90_TMA_LOAD_MULTICASTENS4_14ComposedLayoutINS4_7SwizzleILi3ELi4ELi3EEENS4_18smem_ptr_flag_bitsILi16EEENSU_INS5_IJNSA_ILi8EEESH_EEENS5_IJSH_SC_EEEEEEEvNS4_8identityES12_S1C_vS1D_EENS_8epilogue10collective6detail29Sm90TmaWarpSpecializedAdapterINS1G_15DefaultEpilogueISJ_SK_SK_NS1F_6thread17LinearCombinationISJ_Li1EffLNS1K_9ScaleType4KindE0ELNS_15FloatRoundStyleE2ESJ_EENS1_15EpilogueDefaultEEEEEvvEEEEvNT_6ParamsE)
        /*024c*/ 	.short	0x0210
        /*024e*/ 	.short	0x0470


	//----- nvinfo : EIATTR_SW_WAR
	.align		4
.L_43:
        /*0250*/ 	.byte	0x04, 0x36
        /*0252*/ 	.short	(.L_45 - .L_44)
.L_44:
        /*0254*/ 	.word	0x00000008
.L_45:


//--------------------- .nv.callgraph             --------------------------
	.section	.nv.callgraph,"",@"SHT_CUDA_CALLGRAPH"
	.align	4
	.sectionentsize	8
	.align		4
        /*0000*/ 	.word	0x00000000
	.align		4
        /*0004*/ 	.word	0xffffffff
	.align		4
        /*0008*/ 	.word	index@(_ZN7cutlass13device_kernelINS_4gemm6kernel13GemmUniversalIN4cute5tupleIJiiiiEEENS1_10collective13CollectiveMmaINS1_34MainloopSm90TmaGmmaWarpSpecializedILi3ENS5_IJNS4_1CILi2EEESB_NSA_ILi1EEEEEENS1_35KernelTmaWarpSpecializedCooperativeEEENS5_IJNSA_ILi128EEENSA_ILi64EEESG_EEENS_6half_tENS5_IJlSC_lEEESJ_SK_NS4_8TiledMMAINS4_8MMA_AtomIJNS4_4SM904GMMA25MMA_64x64x16_F32F16F16_SSILNSO_5MajorE0ELSQ_0ELNSO_7ScaleInE1ELSR_1EEEEEENS4_6LayoutINS5_IJSB_SC_SC_EEENS5_IJSC_NSA_ILi0EEESW_EEEEENS5_IJNS4_10UnderscoreESZ_SZ_EEEEENS4_23SM90_TMA_LOAD_MULTICASTENS4_14ComposedLayoutINS4_7SwizzleILi3ELi4ELi3EEENS4_18smem_ptr_flag_bitsILi16EEENSU_INS5_IJNSA_ILi8EEESH_EEENS5_IJSH_SC_EEEEEEEvNS4_8identityES12_S1C_vS1D_EENS_8epilogue10collective6detail29Sm90TmaWarpSpecializedAdapterINS1G_15DefaultEpilogueISJ_SK_SK_NS1F_6thread17LinearCombinationISJ_Li1EffLNS1K_9ScaleType4KindE0ELNS_15FloatRoundStyleE2ESJ_EENS1_15EpilogueDefaultEEEEEvvEEEEvNT_6ParamsE)
	.align		4
        /*000c*/ 	.word	index@(__assertfail)
	.align		4
        /*0010*/ 	.word	0x00000000
	.align		4
        /*0014*/ 	.word	0xfffffffe
	.align		4
        /*0018*/ 	.word	0x00000000
	.align		4
        /*001c*/ 	.word	0xfffffffd
	.align		4
        /*0020*/ 	.word	0x00000000
	.align		4
        /*0024*/ 	.word	0xfffffffc


//--------------------- .nv.constant4             --------------------------
	.section	.nv.constant4,"a",@progbits
	.align	8
	.align		8
.nv.constant4:
        /*0000*/ 	.dword	__assertfail
	.align		8
        /*0008*/ 	.dword	__unnamed_1
	.align		8
        /*0010*/ 	.dword	_ZN39_INTERNAL_cf1cb4c6_4_k_cu_ff63419f_36064cuda3std3__45__cpo5beginE
	.align		8
        /*0018*/ 	.dword	_ZN39_INTERNAL_cf1cb4c6_4_k_cu_ff63419f_36064cuda3std3__45__cpo3endE
	.align		8
        /*0020*/ 	.dword	_ZN39_INTERNAL_cf1cb4c6_4_k_cu_ff63419f_36064cuda3std3__45__cpo6cbeginE
	.align		8
        /*0028*/ 	.dword	_ZN39_INTERNAL_cf1cb4c6_4_k_cu_ff63419f_36064cuda3std3__45__cpo4cendE
	.align		8
        /*0030*/ 	.dword	_ZN39_INTERNAL_cf1cb4c6_4_k_cu_ff63419f_36064cuda3std3__441_GLOBAL__N__cf1cb4c6_4_k_cu_ff63419f_36066ignoreE
	.align		8
        /*0038*/ 	.dword	_ZN39_INTERNAL_cf1cb4c6_4_k_cu_ff63419f_36064cuda3std3__419piecewise_constructE
	.align		8
        /*0040*/ 	.dword	_ZN39_INTERNAL_cf1cb4c6_4_k_cu_ff63419f_36064cuda3std3__48in_placeE
	.align		8
        /*0048*/ 	.dword	_ZN39_INTERNAL_cf1cb4c6_4_k_cu_ff63419f_36064cuda3std6ranges3__45__cpo4swapE
	.align		8
        /*0050*/ 	.dword	_ZN39_INTERNAL_cf1cb4c6_4_k_cu_ff63419f_36064cuda3std6ranges3__45__cpo9iter_moveE
	.align		8
        /*0058*/ 	.dword	_ZN39_INTERNAL_cf1cb4c6_4_k_cu_ff63419f_36064cute7productE
	.align		8
        /*0060*/ 	.dword	_ZN39_INTERNAL_cf1cb4c6_4_k_cu_ff63419f_36064cute1_E
	.align		8
        /*0068*/ 	.dword	$str$22
	.align		8
        /*0070*/ 	.dword	$str$23


//--------------------- .text._ZN7cutlass13device_kernelINS_4gemm6kernel13GemmUniversalIN4cute5tupleIJiiiiEEENS1_10collective13CollectiveMmaINS1_34MainloopSm90TmaGmmaWarpSpecializedILi3ENS5_IJNS4_1CILi2EEESB_NSA_ILi1EEEEEENS1_35KernelTmaWarpSpecializedCooperativeEEENS5_IJNSA_ILi128EEENSA_ILi64EEESG_EEENS_6half_tENS5_IJlSC_lEEESJ_SK_NS4_8TiledMMAINS4_8MMA_AtomIJNS4_4SM904GMMA25MMA_64x64x16_F32F16F16_SSILNSO_5MajorE0ELSQ_0ELNSO_7ScaleInE1ELSR_1EEEEEENS4_6LayoutINS5_IJSB_SC_SC_EEENS5_IJSC_NSA_ILi0EEESW_EEEEENS5_IJNS4_10UnderscoreESZ_SZ_EEEEENS4_23SM90_TMA_LOAD_MULTICASTENS4_14ComposedLayoutINS4_7SwizzleILi3ELi4ELi3EEENS4_18smem_ptr_flag_bitsILi16EEENSU_INS5_IJNSA_ILi8EEESH_EEENS5_IJSH_SC_EEEEEEEvNS4_8identityES12_S1C_vS1D_EENS_8epilogue10collective6detail29Sm90TmaWarpSpecializedAdapterINS1G_15DefaultEpilogueISJ_SK_SK_NS1F_6thread17LinearCombinationISJ_Li1EffLNS1K_9ScaleType4KindE0ELNS_15FloatRoundStyleE2ESJ_EENS1_15EpilogueDefaultEEEEEvvEEEEvNT_6ParamsE --------------------------
	.section	.text._ZN7cutlass13device_kernelINS_4gemm6kernel13GemmUniversalIN4cute5tupleIJiiiiEEENS1_10collective13CollectiveMmaINS1_34MainloopSm90TmaGmmaWarpSpecializedILi3ENS5_IJNS4_1CILi2EEESB_NSA_ILi1EEEEEENS1_35KernelTmaWarpSpecializedCooperativeEEENS5_IJNSA_ILi128EEENSA_ILi64EEESG_EEENS_6half_tENS5_IJlSC_lEEESJ_SK_NS4_8TiledMMAINS4_8MMA_AtomIJNS4_4SM904GMMA25MMA_64x64x16_F32F16F16_SSILNSO_5MajorE0ELSQ_0ELNSO_7ScaleInE1ELSR_1EEEEEENS4_6LayoutINS5_IJSB_SC_SC_EEENS5_IJSC_NSA_ILi0EEESW_EEEEENS5_IJNS4_10UnderscoreESZ_SZ_EEEEENS4_23SM90_TMA_LOAD_MULTICASTENS4_14ComposedLayoutINS4_7SwizzleILi3ELi4ELi3EEENS4_18smem_ptr_flag_bitsILi16EEENSU_INS5_IJNSA_ILi8EEESH_EEENS5_IJSH_SC_EEEEEEEvNS4_8identityES12_S1C_vS1D_EENS_8epilogue10collective6detail29Sm90TmaWarpSpecializedAdapterINS1G_15DefaultEpilogueISJ_SK_SK_NS1F_6thread17LinearCombinationISJ_Li1EffLNS1K_9ScaleType4KindE0ELNS_15FloatRoundStyleE2ESJ_EENS1_15EpilogueDefaultEEEEEvvEEEEvNT_6ParamsE,"ax",@progbits
	.align	128
.text._ZN7cutlass13device_kernelINS_4gemm6kernel13GemmUniversalIN4cute5tupleIJiiiiEEENS1_10collective13CollectiveMmaINS1_34MainloopSm90TmaGmmaWarpSpecializedILi3ENS5_IJNS4_1CILi2EEESB_NSA_ILi1EEEEEENS1_35KernelTmaWarpSpecializedCooperativeEEENS5_IJNSA_ILi128EEENSA_ILi64EEESG_EEENS_6half_tENS5_IJlSC_lEEESJ_SK_NS4_8TiledMMAINS4_8MMA_AtomIJNS4_4SM904GMMA25MMA_64x64x16_F32F16F16_SSILNSO_5MajorE0ELSQ_0ELNSO_7ScaleInE1ELSR_1EEEEEENS4_6LayoutINS5_IJSB_SC_SC_EEENS5_IJSC_NSA_ILi0EEESW_EEEEENS5_IJNS4_10UnderscoreESZ_SZ_EEEEENS4_23SM90_TMA_LOAD_MULTICASTENS4_14ComposedLayoutINS4_7SwizzleILi3ELi4ELi3EEENS4_18smem_ptr_flag_bitsILi16EEENSU_INS5_IJNSA_ILi8EEESH_EEENS5_IJSH_SC_EEEEEEEvNS4_8identityES12_S1C_vS1D_EENS_8epilogue10collective6detail29Sm90TmaWarpSpecializedAdapterINS1G_15DefaultEpilogueISJ_SK_SK_NS1F_6thread17LinearCombinationISJ_Li1EffLNS1K_9ScaleType4KindE0ELNS_15FloatRoundStyleE2ESJ_EENS1_15EpilogueDefaultEEEEEvvEEEEvNT_6ParamsE:
        .type           _ZN7cutlass13device_kernelINS_4gemm6kernel13GemmUniversalIN4cute5tupleIJiiiiEEENS1_10collective13CollectiveMmaINS1_34MainloopSm90TmaGmmaWarpSpecializedILi3ENS5_IJNS4_1CILi2EEESB_NSA_ILi1EEEEEENS1_35KernelTmaWarpSpecializedCooperativeEEENS5_IJNSA_ILi128EEENSA_ILi64EEESG_EEENS_6half_tENS5_IJlSC_lEEESJ_SK_NS4_8TiledMMAINS4_8MMA_AtomIJNS4_4SM904GMMA25MMA_64x64x16_F32F16F16_SSILNSO_5MajorE0ELSQ_0ELNSO_7ScaleInE1ELSR_1EEEEEENS4_6LayoutINS5_IJSB_SC_SC_EEENS5_IJSC_NSA_ILi0EEESW_EEEEENS5_IJNS4_10UnderscoreESZ_SZ_EEEEENS4_23SM90_TMA_LOAD_MULTICASTENS4_14ComposedLayoutINS4_7SwizzleILi3ELi4ELi3EEENS4_18smem_ptr_flag_bitsILi16EEENSU_INS5_IJNSA_ILi8EEESH_EEENS5_IJSH_SC_EEEEEEEvNS4_8identityES12_S1C_vS1D_EENS_8epilogue10collective6detail29Sm90TmaWarpSpecializedAdapterINS1G_15DefaultEpilogueISJ_SK_SK_NS1F_6thread17LinearCombinationISJ_Li1EffLNS1K_9ScaleType4KindE0ELNS_15FloatRoundStyleE2ESJ_EENS1_15EpilogueDefaultEEEEEvvEEEEvNT_6ParamsE,@function
        .size           _ZN7cutlass13device_kernelINS_4gemm6kernel13GemmUniversalIN4cute5tupleIJiiiiEEENS1_10collective13CollectiveMmaINS1_34MainloopSm90TmaGmmaWarpSpecializedILi3ENS5_IJNS4_1CILi2EEESB_NSA_ILi1EEEEEENS1_35KernelTmaWarpSpecializedCooperativeEEENS5_IJNSA_ILi128EEENSA_ILi64EEESG_EEENS_6half_tENS5_IJlSC_lEEESJ_SK_NS4_8TiledMMAINS4_8MMA_AtomIJNS4_4SM904GMMA25MMA_64x64x16_F32F16F16_SSILNSO_5MajorE0ELSQ_0ELNSO_7ScaleInE1ELSR_1EEEEEENS4_6LayoutINS5_IJSB_SC_SC_EEENS5_IJSC_NSA_ILi0EEESW_EEEEENS5_IJNS4_10UnderscoreESZ_SZ_EEEEENS4_23SM90_TMA_LOAD_MULTICASTENS4_14ComposedLayoutINS4_7SwizzleILi3ELi4ELi3EEENS4_18smem_ptr_flag_bitsILi16EEENSU_INS5_IJNSA_ILi8EEESH_EEENS5_IJSH_SC_EEEEEEEvNS4_8identityES12_S1C_vS1D_EENS_8epilogue10collective6detail29Sm90TmaWarpSpecializedAdapterINS1G_15DefaultEpilogueISJ_SK_SK_NS1F_6thread17LinearCombinationISJ_Li1EffLNS1K_9ScaleType4KindE0ELNS_15FloatRoundStyleE2ESJ_EENS1_15EpilogueDefaultEEEEEvvEEEEvNT_6ParamsE,(.L_x_131 - _ZN7cutlass13device_kernelINS_4gemm6kernel13GemmUniversalIN4cute5tupleIJiiiiEEENS1_10collective13CollectiveMmaINS1_34MainloopSm90TmaGmmaWarpSpecializedILi3ENS5_IJNS4_1CILi2EEESB_NSA_ILi1EEEEEENS1_35KernelTmaWarpSpecializedCooperativeEEENS5_IJNSA_ILi128EEENSA_ILi64EEESG_EEENS_6half_tENS5_IJlSC_lEEESJ_SK_NS4_8TiledMMAINS4_8MMA_AtomIJNS4_4SM904GMMA25MMA_64x64x16_F32F16F16_SSILNSO_5MajorE0ELSQ_0ELNSO_7ScaleInE1ELSR_1EEEEEENS4_6LayoutINS5_IJSB_SC_SC_EEENS5_IJSC_NSA_ILi0EEESW_EEEEENS5_IJNS4_10UnderscoreESZ_SZ_EEEEENS4_23SM90_TMA_LOAD_MULTICASTENS4_14ComposedLayoutINS4_7SwizzleILi3ELi4ELi3EEENS4_18smem_ptr_flag_bitsILi16EEENSU_INS5_IJNSA_ILi8EEESH_EEENS5_IJSH_SC_EEEEEEEvNS4_8identityES12_S1C_vS1D_EENS_8epilogue10collective6detail29Sm90TmaWarpSpecializedAdapterINS1G_15DefaultEpilogueISJ_SK_SK_NS1F_6thread17LinearCombinationISJ_Li1EffLNS1K_9ScaleType4KindE0ELNS_15FloatRoundStyleE2ESJ_EENS1_15EpilogueDefaultEEEEEvvEEEEvNT_6ParamsE)
        .other          _ZN7cutlass13device_kernelINS_4gemm6kernel13GemmUniversalIN4cute5tupleIJiiiiEEENS1_10collective13CollectiveMmaINS1_34MainloopSm90TmaGmmaWarpSpecializedILi3ENS5_IJNS4_1CILi2EEESB_NSA_ILi1EEEEEENS1_35KernelTmaWarpSpecializedCooperativeEEENS5_IJNSA_ILi128EEENSA_ILi64EEESG_EEENS_6half_tENS5_IJlSC_lEEESJ_SK_NS4_8TiledMMAINS4_8MMA_AtomIJNS4_4SM904GMMA25MMA_64x64x16_F32F16F16_SSILNSO_5MajorE0ELSQ_0ELNSO_7ScaleInE1ELSR_1EEEEEENS4_6LayoutINS5_IJSB_SC_SC_EEENS5_IJSC_NSA_ILi0EEESW_EEEEENS5_IJNS4_10UnderscoreESZ_SZ_EEEEENS4_23SM90_TMA_LOAD_MULTICASTENS4_14ComposedLayoutINS4_7SwizzleILi3ELi4ELi3EEENS4_18smem_ptr_flag_bitsILi16EEENSU_INS5_IJNSA_ILi8EEESH_EEENS5_IJSH_SC_EEEEEEEvNS4_8identityES12_S1C_vS1D_EENS_8epilogue10collective6detail29Sm90TmaWarpSpecializedAdapterINS1G_15DefaultEpilogueISJ_SK_SK_NS1F_6thread17LinearCombinationISJ_Li1EffLNS1K_9ScaleType4KindE0ELNS_15FloatRoundStyleE2ESJ_EENS1_15EpilogueDefaultEEEEEvvEEEEvNT_6ParamsE,@"STO_CUDA_ENTRY STV_DEFAULT"
_ZN7cutlass13device_kernelINS_4gemm6kernel13GemmUniversalIN4cute5tupleIJiiiiEEENS1_10collective13CollectiveMmaINS1_34MainloopSm90TmaGmmaWarpSpecializedILi3ENS5_IJNS4_1CILi2EEESB_NSA_ILi1EEEEEENS1_35KernelTmaWarpSpecializedCooperativeEEENS5_IJNSA_ILi128EEENSA_ILi64EEESG_EEENS_6half_tENS5_IJlSC_lEEESJ_SK_NS4_8TiledMMAINS4_8MMA_AtomIJNS4_4SM904GMMA25MMA_64x64x16_F32F16F16_SSILNSO_5MajorE0ELSQ_0ELNSO_7ScaleInE1ELSR_1EEEEEENS4_6LayoutINS5_IJSB_SC_SC_EEENS5_IJSC_NSA_ILi0EEESW_EEEEENS5_IJNS4_10UnderscoreESZ_SZ_EEEEENS4_23SM90_TMA_LOAD_MULTICASTENS4_14ComposedLayoutINS4_7SwizzleILi3ELi4ELi3EEENS4_18smem_ptr_flag_bitsILi16EEENSU_INS5_IJNSA_ILi8EEESH_EEENS5_IJSH_SC_EEEEEEEvNS4_8identityES12_S1C_vS1D_EENS_8epilogue10collective6detail29Sm90TmaWarpSpecializedAdapterINS1G_15DefaultEpilogueISJ_SK_SK_NS1F_6thread17LinearCombinationISJ_Li1EffLNS1K_9ScaleType4KindE0ELNS_15FloatRoundStyleE2ESJ_EENS1_15EpilogueDefaultEEEEEvvEEEEvNT_6ParamsE:
[----:B------:R-:W0:Y:S01]  /*0000*/  LDC R1, c[0x0][0x28] ;  /* 0x00000a00ff017b82 */ /* 0x000e220000000800 */
[----:B------:R-:W1:Y:S01]  /*0010*/  S2R R63, SR_TID.X ;  /* 0x00000000003f7919 */ /* 0x000e620000002100 */
[----:B------:R-:W-:Y:S01]  /*0020*/  ELECT P0, URZ, PT ;  /* 0x00000000003f782f */ /* 0x000fe20003800000 */
[----:B------:R-:W-:Y:S01]  /*0030*/  BSSY B0, `(.L_x_0) ;  /* 0x000000f000007945 */ /* 0x000fe20003800000 */
[--C-:B-1----:R-:W-:Y:S02]  /*0040*/  SHF.R.U32.HI R0, RZ, 0x5, R63.reuse ;  /* 0x00000005ff007819 */ /* 0x102fe4000001163f */
[----:B------:R-:W-:-:S03]  /*0050*/  SHF.R.U32.HI R7, RZ, 0x7, R63 ;  /* 0x00000007ff077819 */ /* 0x000fc6000001163f */
[----:B------:R-:W1:Y:S04]  /*0060*/  SHFL.IDX PT, R3, R0, RZ, 0x1f ;  /* 0x00001fff00037589 */ /* 0x000e6800000e0000 */
[----:B------:R2:W3:Y:S01]  /*0070*/  SHFL.IDX PT, R2, R7, RZ, 0x1f ;  /* 0x00001fff07027589 */ /* 0x0004e200000e0000 */
[----:B-1----:R-:W-:-:S13]  /*0080*/  ISETP.NE.OR P0, PT, R3, RZ, !P0 ;  /* 0x000000ff0300720c */ /* 0x002fda0004705670 */
[----:B0-23--:R-:W-:Y:S05]  /*0090*/  @P0 BRA `(.L_x_1) ;  /* 0x0000000000200947 */ /* 0x00dfea0003800000 */
[----:B------:R-:W-:Y:S02]  /*00a0*/  ULDC.64 UR4, c[0x0][0x198] ;  /* 0x0000660000047ab9 */ /* 0x000fe40000000a00 */
[----:B------:R-:W-:Y:S02]  /*00b0*/  UIADD3 UR6, UP0, UR4, 0xf0, URZ ;  /* 0x000000f004067890 */ /* 0x000fe4000ff1e03f */
[----:B------:R-:W-:Y:S02]  /*00c0*/  UIADD3 UR4, UP1, UR4, 0x1f0, URZ ;  /* 0x000001f004047890 */ /* 0x000fe4000ff3e03f */
[----:B------:R-:W-:Y:S02]  /*00d0*/  UIADD3.X UR7, URZ, UR5, URZ, UP0, !UPT ;  /* 0x000000053f077290 */ /* 0x000fe400087fe43f */
[----:B------:R-:W-:-:S07]  /*00e0*/  UIADD3.X UR5, URZ, UR5, URZ, UP1, !UPT ;  /* 0x000000053f057290 */ /* 0x000fce0008ffe43f */
[----:B------:R0:W-:Y:S02]  /*00f0*/  UTMACCTL.PF [UR6] ;  /* 0x00000000060079b9 */ /* 0x0001e40008040000 */
[----:B------:R0:W-:Y:S02]  /*0100*/  UTMACCTL.PF [UR4] ;  /* 0x00000000040079b9 */ /* 0x0001e40008040000 */
[----:B0-----:R-:W-:Y:S01]  /*0110*/  NOP ;  /* 0x0000000000007918 */ /* 0x001fe20000000000 */
.L_x_1:
[----:B------:R-:W-:Y:S05]  /*0120*/  BSYNC B0 ;  /* 0x0000000000007941 */ /* 0x000fea0003800000 */
.L_x_0:
[----:B------:R-:W0:Y:S02]  /*0130*/  SHFL.IDX PT, R5, R0, RZ, 0x1f ;  /* 0x00001fff00057589 */ /* 0x000e2400000e0000 */
[----:B0-----:R-:W-:-:S13]  /*0140*/  ISETP.NE.AND P0, PT, R5, RZ, PT ;  /* 0x000000ff0500720c */ /* 0x001fda0003f05270 */
[----:B------:R-:W-:Y:S05]  /*0150*/  @P0 BRA `(.L_x_2) ;  /* 0x0000000000500947 */ /* 0x000fea0003800000 */
[----:B------:R-:W0:Y:S01]  /*0160*/  S2UR UR8, SR_CgaCtaId ;  /* 0x00000000000879c3 */ /* 0x000e220000008800 */
[----:B------:R-:W-:Y:S01]  /*0170*/  UMOV UR4, 0x400 ;  /* 0x0000040000047882 */ /* 0x000fe20000000000 */
[----:B------:R-:W-:Y:S01]  /*0180*/  UMOV UR5, 0x1 ;  /* 0x0000000100057882 */ /* 0x000fe20000000000 */
[----:B------:R-:W-:Y:S01]  /*0190*/  UMOV UR6, 0x6 ;  /* 0x0000000600067882 */ /* 0x000fe20000000000 */
[----:B------:R-:W-:Y:S01]  /*01a0*/  ELECT P0, URZ, PT ;  /* 0x00000000003f782f */ /* 0x000fe20003800000 */
[----:B------:R-:W-:-:S04]  /*01b0*/  UIADD3 UR6, -UR6, 0x100000, URZ ;  /* 0x0010000006067890 */ /* 0x000fc8000fffe13f */
[----:B------:R-:W-:Y:S02]  /*01c0*/  USHF.L.U32 UR7, UR6, 0xb, URZ ;  /* 0x0000000b06077899 */ /* 0x000fe4000800063f */
[----:B------:R-:W-:Y:S02]  /*01d0*/  USHF.L.U32 UR6, UR6, 0x1, URZ ;  /* 0x0000000106067899 */ /* 0x000fe4000800063f */
[----:B0-----:R-:W-:Y:S02]  /*01e0*/  ULEA UR8, UR8, UR4, 0x18 ;  /* 0x0000000408087291 */ /* 0x001fe4000f8ec03f */
[----:B------:R-:W-:-:S04]  /*01f0*/  UIADD3 UR4, -UR5, 0x100000, URZ ;  /* 0x0010000005047890 */ /* 0x000fc8000fffe13f */
[----:B------:R-:W-:Y:S02]  /*0200*/  USHF.L.U32 UR5, UR4, 0xb, URZ ;  /* 0x0000000b04057899 */ /* 0x000fe4000800063f */
[----:B------:R-:W-:Y:S01]  /*0210*/  USHF.L.U32 UR4, UR4, 0x1, URZ ;  /* 0x0000000104047899 */ /* 0x000fe2000800063f */
[----:B------:R-:W0:Y:S11]  /*0220*/  FENCE.VIEW.ASYNC.S ;  /* 0x00000000000073c6 */ /* 0x000e360000000000 */
[----:B0-----:R0:W1:Y:S01]  /*0230*/  SYNCS.EXCH.64 URZ, [UR8], UR4 ;  /* 0x00000004083f75b2 */ /* 0x0010620008000100 */
[----:B------:R0:W2:Y:S01]  /*0240*/  SYNCS.EXCH.64 URZ, [UR8+0x18], UR6 ;  /* 0x00001806083f75b2 */ /* 0x0000a20008000100 */
[----:B------:R0:W3:Y:S01]  /*0250*/  SYNCS.EXCH.64 URZ, [UR8+0x8], UR4 ;  /* 0x00000804083f75b2 */ /* 0x0000e20008000100 */
[----:B------:R0:W4:Y:S01]  /*0260*/  SYNCS.EXCH.64 URZ, [UR8+0x20], UR6 ;  /* 0x00002006083f75b2 */ /* 0x0001220008000100 */
[----:B------:R0:W0:Y:S01]  /*0270*/  SYNCS.EXCH.64 URZ, [UR8+0x10], UR4 ;  /* 0x00001004083f75b2 */ /* 0x0000220008000100 */
[----:B------:R0:W0:Y:S01]  /*0280*/  SYNCS.EXCH.64 URZ, [UR8+0x28], UR6 ;  /* 0x00002806083f75b2 */ /* 0x0000220008000100 */
[----:B------:R-:W-:Y:S01]  /*0290*/  NOP ;  /* 0x0000000000007918 */ /* 0x000fe20000000000 */
.L_x_2:
[----:B------:R-:W-:Y:S01]  /*02a0*/  SHF.R.S32.HI R4, RZ, 0x1f, R63 ;  /* 0x0000001fff047819 */ /* 0x000fe2000001143f */
[----:B------:R-:W5:Y:S01]  /*02b0*/  SHFL.IDX PT, R0, R0, RZ, 0x1f ;  /* 0x00001fff00007589 */ /* 0x000f6200000e0000 */
[----:B0-----:R-:W0:Y:S01]  /*02c0*/  S2UR UR8, SR_CTAID.X ;  /* 0x00000000000879c3 */ /* 0x001e220000002500 */
[----:B------:R-:W-:Y:S02]  /*02d0*/  ELECT P0, URZ, PT ;  /* 0x00000000003f782f */ /* 0x000fe40003800000 */
[----:B------:R-:W-:Y:S01]  /*02e0*/  LEA.HI R4, R4, R63, RZ, 0x7 ;  /* 0x0000003f04047211 */ /* 0x000fe200078f38ff */
[----:B------:R-:W-:Y:S01]  /*02f0*/  ULDC UR4, c[0x0][0x150] ;  /* 0x0000540000047ab9 */ /* 0x000fe20000000800 */
[----:B------:R-:W-:Y:S01]  /*0300*/  SHF.R.S32.HI R6, RZ, 0x1f, R5 ;  /* 0x0000001fff067819 */ /* 0x000fe20000011405 */
[----:B------:R-:W-:Y:S01]  /*0310*/  NOP ;  /* 0x0000000000007918 */ /* 0x000fe20000000000 */
[----:B------:R-:W-:Y:S01]  /*0320*/  LOP3.LUT R4, R4, 0xffffff80, RZ, 0xc0, !PT ;  /* 0xffffff8004047812 */ /* 0x000fe200078ec0ff */
[----:B------:R-:W-:Y:S01]  /*0330*/  NOP ;  /* 0x0000000000007918 */ /* 0x000fe20000000000 */
[----:B------:R-:W-:Y:S01]  /*0340*/  LEA.HI R6, R6, R5, RZ, 0x2 ;  /* 0x0000000506067211 */ /* 0x000fe200078f10ff */
[----:B------:R-:W1:Y:S01]  /*0350*/  LDC R11, c[0x0][0x144] ;  /* 0x00005100ff0b7b82 */ /* 0x000e620000000800 */
[----:B------:R-:W-:Y:S01]  /*0360*/  IMAD.MOV.U32 R22, RZ, RZ, 0x1 ;  /* 0x00000001ff167424 */ /* 0x000fe200078e00ff */
[----:B------:R-:W-:Y:S01]  /*0370*/  ISETP.NE.AND P3, PT, R2, RZ, PT ;  /* 0x000000ff0200720c */ /* 0x000fe20003f65270 */
[----:B------:R-:W-:Y:S01]  /*0380*/  IMAD.IADD R8, R63, 0x1, -R4 ;  /* 0x000000013f087824 */ /* 0x000fe200078e0a04 */
[----:B------:R-:W-:Y:S01]  /*0390*/  LOP3.LUT R6, R6, 0x3ffffffc, RZ, 0xc0, !PT ;  /* 0x3ffffffc06067812 */ /* 0x000fe200078ec0ff */
[----:B------:R-:W2:Y:S03]  /*03a0*/  S2R R4, SR_CTAID.Y ;  /* 0x0000000000047919 */ /* 0x000ea60000002600 */
[----:B------:R-:W-:Y:S01]  /*03b0*/  SHF.R.S32.HI R9, RZ, 0x1f, R8 ;  /* 0x0000001fff097819 */ /* 0x000fe20000011408 */
[----:B------:R-:W-:Y:S01]  /*03c0*/  IMAD.IADD R6, R5, 0x1, -R6 ;  /* 0x0000000105067824 */ /* 0x000fe200078e0a06 */
[----:B------:R-:W3:Y:S02]  /*03d0*/  LDC R13, c[0x0][0x140] ;  /* 0x00005000ff0d7b82 */ /* 0x000ee40000000800 */
[----:B------:R-:W-:-:S02]  /*03e0*/  LEA.HI R9, R9, R8, RZ, 0x3 ;  /* 0x0000000809097211 */ /* 0x000fc400078f18ff */
[----:B-----5:R-:W-:Y:S02]  /*03f0*/  ISETP.NE.OR P0, PT, R0, RZ, !P0 ;  /* 0x000000ff0000720c */ /* 0x020fe40004705670 */
[--C-:B------:R-:W-:Y:S02]  /*0400*/  SHF.R.S32.HI R0, RZ, 0x3, R9.reuse ;  /* 0x00000003ff007819 */ /* 0x100fe40000011409 */
[----:B0-----:R-:W-:Y:S02]  /*0410*/  I2FP.F32.U32 R10, UR8 ;  /* 0x00000008000a7c45 */ /* 0x001fe40008201000 */
[----:B------:R-:W-:-:S03]  /*0420*/  SHF.R.S32.HI R9, RZ, 0x1f, R9 ;  /* 0x0000001fff097819 */ /* 0x000fc60000011409 */
[----:B------:R-:W-:Y:S01]  /*0430*/  FMUL R10, R10, UR4 ;  /* 0x000000040a0a7c20 */ /* 0x000fe20008400000 */
[----:B------:R-:W-:Y:S01]  /*0440*/  LEA.HI R9, R9, R0, RZ, 0x2 ;  /* 0x0000000009097211 */ /* 0x000fe200078f10ff */
[----:B------:R-:W-:Y:S02]  /*0450*/  ULDC UR4, c[0x0][0x154] ;  /* 0x0000550000047ab9 */ /* 0x000fe40000000800 */
[----:B------:R-:W-:Y:S01]  /*0460*/  VOTEU.ALL UP0, P0 ;  /* 0x00000000003f7886 */ /* 0x000fe20000000000 */
[----:B------:R-:W-:Y:S01]  /*0470*/  LOP3.LUT R9, R9, 0xfffffffc, RZ, 0xc0, !PT ;  /* 0xfffffffc09097812 */ /* 0x000fe200078ec0ff */
[----:B------:R-:W0:Y:S01]  /*0480*/  F2I.U32.TRUNC.NTZ R10, R10 ;  /* 0x0000000a000a7305 */ /* 0x000e22000020f000 */
[----:B------:R-:W-:Y:S02]  /*0490*/  VOTEU.ALL UP1, P0 ;  /* 0x00000000003f7886 */ /* 0x000fe40000020000 */
[----:B------:R-:W5:Y:S01]  /*04a0*/  @!UP0 S2UR UR7, SR_CgaCtaId ;  /* 0x00000000000789c3 */ /* 0x000f620000008800 */
[----:B------:R-:W-:Y:S01]  /*04b0*/  IMAD.IADD R9, R0, 0x1, -R9 ;  /* 0x0000000100097824 */ /* 0x000fe200078e0a09 */
[----:B------:R-:W-:Y:S01]  /*04c0*/  SHF.R.S32.HI R0, RZ, 0x1f, R3 ;  /* 0x0000001fff007819 */ /* 0x000fe20000011403 */
[----:B------:R-:W-:Y:S01]  /*04d0*/  @!UP0 UMOV UR6, 0x400 ;  /* 0x0000040000068882 */ /* 0x000fe20000000000 */
[----:B---3--:R-:W-:Y:S01]  /*04e0*/  ISETP.EQ.U32.AND P2, PT, R13, 0x1, PT ;  /* 0x000000010d00780c */ /* 0x008fe20003f42070 */
[----:B------:R-:W-:Y:S01]  /*04f0*/  IMAD R19, R6, 0x4, R9 ;  /* 0x0000000406137824 */ /* 0x000fe200078e0209 */
[----:B--2---:R-:W-:-:S02]  /*0500*/  I2FP.F32.U32 R12, R4 ;  /* 0x00000004000c7245 */ /* 0x004fc40000201000 */
[----:B------:R-:W2:Y:S01]  /*0510*/  LDC R9, c[0x0][0x148] ;  /* 0x00005200ff097b82 */ /* 0x000ea20000000800 */
[----:B------:R-:W-:Y:S02]  /*0520*/  LEA.HI R0, R0, R3, RZ, 0x2 ;  /* 0x0000000300007211 */ /* 0x000fe400078f10ff */
[----:B------:R-:W-:Y:S01]  /*0530*/  LEA.HI R6, R19, R19, RZ, 0x1 ;  /* 0x0000001313067211 */ /* 0x000fe200078f08ff */
[----:B0-----:R-:W-:Y:S02]  /*0540*/  IMAD.MOV R14, RZ, RZ, -R10 ;  /* 0x000000ffff0e7224 */ /* 0x001fe400078e0a0a */
[----:B------:R-:W-:Y:S01]  /*0550*/  FMUL R12, R12, UR4 ;  /* 0x000000040c0c7c20 */ /* 0x000fe20008400000 */
[----:B------:R-:W-:Y:S01]  /*0560*/  LOP3.LUT R0, R0, 0xfffffffc, RZ, 0xc0, !PT ;  /* 0xfffffffc00007812 */ /* 0x000fe200078ec0ff */
[----:B------:R-:W-:Y:S01]  /*0570*/  UMOV UR4, 0x20 ;  /* 0x0000002000047882 */ /* 0x000fe20000000000 */
[----:B------:R-:W-:Y:S01]  /*0580*/  LOP3.LUT R10, R6, 0xfffffffe, RZ, 0xc0, !PT ;  /* 0xfffffffe060a7812 */ /* 0x000fe200078ec0ff */
[----:B-1----:R-:W-:Y:S01]  /*0590*/  IMAD R6, R11, R14, UR8 ;  /* 0x000000080b067e24 */ /* 0x002fe2000f8e020e */
[----:B------:R-:W-:-:S04]  /*05a0*/  @!UP0 UIADD3 UR4, -UR4, 0x100000, URZ ;  /* 0x0010000004048890 */ /* 0x000fc8000fffe13f */
[----:B------:R-:W-:Y:S02]  /*05b0*/  @!UP0 USHF.L.U32 UR5, UR4, 0xb, URZ ;  /* 0x0000000b04058899 */ /* 0x000fe4000800063f */
[----:B------:R-:W-:Y:S01]  /*05c0*/  @!UP0 USHF.L.U32 UR4, UR4, 0x1, URZ ;  /* 0x0000000104048899 */ /* 0x000fe2000800063f */
[----:B------:R-:W0:Y:S01]  /*05d0*/  F2I.U32.TRUNC.NTZ R12, R12 ;  /* 0x0000000c000c7305 */ /* 0x000e22000020f000 */
[----:B------:R-:W-:Y:S02]  /*05e0*/  IMAD.IADD R3, R3, 0x1, -R0 ;  /* 0x0000000103037824 */ /* 0x000fe400078e0a00 */
[C---:B------:R-:W-:Y:S02]  /*05f0*/  IMAD.IADD R11, R19.reuse, 0x1, -R10 ;  /* 0x00000001130b7824 */ /* 0x040fe400078e0a0a */
[----:B------:R-:W-:Y:S01]  /*0600*/  IMAD.SHL.U32 R10, R19, 0x4, RZ ;  /* 0x00000004130a7824 */ /* 0x000fe200078e00ff */
[----:B-----5:R-:W-:Y:S01]  /*0610*/  @!UP0 ULEA UR6, UR7, UR6, 0x18 ;  /* 0x0000000607068291 */ /* 0x020fe2000f8ec03f */
[----:B------:R-:W-:Y:S01]  /*0620*/  ISETP.NE.AND P1, PT, R3, 0x3, PT ;  /* 0x000000030300780c */ /* 0x000fe20003f25270 */
[----:B------:R-:W-:Y:S01]  /*0630*/  VOTEU.ALL UP0, P0 ;  /* 0x00000000003f7886 */ /* 0x000fe20000000000 */
[----:B------:R-:W-:-:S02]  /*0640*/  ISETP.NE.AND P4, PT, R11, R6, PT ;  /* 0x000000060b00720c */ /* 0x000fc40003f85270 */
[----:B------:R-:W-:Y:S02]  /*0650*/  LOP3.LUT R19, R19, 0xc, R10, 0x78, !PT ;  /* 0x0000000c13137812 */ /* 0x000fe400078e780a */
[----:B------:R-:W-:Y:S01]  /*0660*/  LOP3.LUT P0, RZ, R8, 0x7, RZ, 0xc0, !PT ;  /* 0x0000000708ff7812 */ /* 0x000fe2000780c0ff */
[C---:B------:R-:W-:Y:S01]  /*0670*/  VIADD R8, R2.reuse, 0xffffffff ;  /* 0xffffffff02087836 */ /* 0x040fe20000000000 */
[----:B------:R-:W-:Y:S01]  /*0680*/  ISETP.EQ.OR P1, PT, R3, RZ, !P1 ;  /* 0x000000ff0300720c */ /* 0x000fe20004f22670 */
[----:B0-----:R-:W-:Y:S01]  /*0690*/  IMAD.MOV R23, RZ, RZ, -R12 ;  /* 0x000000ffff177224 */ /* 0x001fe200078e0a0c */
[----:B------:R-:W-:Y:S01]  /*06a0*/  ISETP.LT.U32.AND P0, PT, R19, 0x4, !P0 ;  /* 0x000000041300780c */ /* 0x000fe20004701070 */
[----:B------:R-:W0:Y:S02]  /*06b0*/  FENCE.VIEW.ASYNC.S ;  /* 0x00000000000073c6 */ /* 0x000e240000000000 */
[----:B0-----:R0:W1:Y:S01]  /*06c0*/  @!UP0 SYNCS.EXCH.64 URZ, [UR6+0x40], UR4 ;  /* 0x00004004063f85b2 */ /* 0x0010620008000100 */
[----:B------:R-:W-:Y:S01]  /*06d0*/  ISETP.EQ.AND P1, PT, R2, RZ, P1 ;  /* 0x000000ff0200720c */ /* 0x000fe20000f22270 */
[----:B--2---:R-:W-:Y:S01]  /*06e0*/  IMAD R11, R9, R23, R4 ;  /* 0x00000017090b7224 */ /* 0x004fe200078e0204 */
[----:B------:R-:W-:-:S02]  /*06f0*/  ISETP.GE.U32.AND P6, PT, R8, 0x2, PT ;  /* 0x000000020800780c */ /* 0x000fc40003fc6070 */
[----:B------:R-:W-:Y:S02]  /*0700*/  @P4 LEA.HI R0, R19, R19, RZ, 0x1 ;  /* 0x0000001313004211 */ /* 0x000fe400078f08ff */
[----:B------:R-:W-:Y:S02]  /*0710*/  SEL R18, RZ, 0x1, !P1 ;  /* 0x00000001ff127807 */ /* 0x000fe40004800000 */
[----:B------:R-:W-:Y:S02]  /*0720*/  @P4 SHF.R.S32.HI R0, RZ, 0x1, R0 ;  /* 0x00000001ff004819 */ /* 0x000fe40000011400 */
[----:B------:R-:W-:Y:S02]  /*0730*/  SEL R18, R18, 0x2, P6 ;  /* 0x0000000212127807 */ /* 0x000fe40003000000 */
[----:B------:R-:W-:Y:S02]  /*0740*/  @P4 ISETP.NE.AND P5, PT, R0, R11, PT ;  /* 0x0000000b0000420c */ /* 0x000fe40003fa5270 */
[----:B------:R-:W-:Y:S01]  /*0750*/  SEL R11, RZ, 0x1, !P0 ;  /* 0x00000001ff0b7807 */ /* 0x000fe20004000000 */
[----:B------:R0:W2:Y:S01]  /*0760*/  @!UP1 SYNCS.EXCH.64 URZ, [UR6+0x48], UR4 ;  /* 0x00004804063f95b2 */ /* 0x0000a20008000100 */
[----:B------:R-:W-:Y:S01]  /*0770*/  @P4 SEL R22, RZ, 0x1, P5 ;  /* 0x00000001ff164807 */ /* 0x000fe20002800000 */
[----:B------:R-:W-:Y:S01]  /*0780*/  NOP ;  /* 0x0000000000007918 */ /* 0x000fe20000000000 */
[----:B------:R-:W-:-:S02]  /*0790*/  LOP3.LUT R0, R63, 0x7f, RZ, 0xc0, !PT ;  /* 0x0000007f3f007812 */ /* 0x000fc400078ec0ff */
[----:B------:R-:W-:Y:S01]  /*07a0*/  LOP3.LUT R22, R22, R11, RZ, 0xc0, !PT ;  /* 0x0000000b16167212 */ /* 0x000fe200078ec0ff */
[----:B01----:R-:W-:Y:S06]  /*07b0*/  @!P2 BRA `(.L_x_3) ;  /* 0x000000000008a947 */ /* 0x003fec0003800000 */
[----:B--2-4-:R-:W-:Y:S01]  /*07c0*/  UCGABAR_ARV ;  /* 0x00000000000079c7 */ /* 0x014fe20008000000 */
[----:B------:R-:W-:Y:S05]  /*07d0*/  BRA `(.L_x_4) ;  /* 0x0000000000047947 */ /* 0x000fea0003800000 */
.L_x_3:
[----:B--2-4-:R-:W-:Y:S01]  /*07e0*/  NOP ;  /* 0x0000000000007918 */ /* 0x014fe20000000000 */
.L_x_4:
[----:B------:R-:W0:Y:S01]  /*07f0*/  LDC R2, c[0x0][0x65c] ;  /* 0x00019700ff027b82 */ /* 0x000e220000000800 */
[----:B------:R-:W-:Y:S02]  /*0800*/  IMAD.U32 R10, RZ, RZ, UR8 ;  /* 0x00000008ff0a7e24 */ /* 0x000fe4000f8e00ff */
[----:B------:R-:W-:Y:S01]  /*0810*/  IMAD.MOV.U32 R11, RZ, RZ, RZ ;  /* 0x000000ffff0b7224 */ /* 0x000fe200078e00ff */
[----:B0-----:R-:W-:-:S04]  /*0820*/  ISETP.NE.AND P1, PT, R2, 0x1, PT ;  /* 0x000000010200780c */ /* 0x001fc80003f25270 */
[----:B------:R-:W-:-:S09]  /*0830*/  P2R R5, PR, RZ, 0x2 ;  /* 0x00000002ff057803 */ /* 0x000fd20000000000 */
[----:B------:R-:W0:Y:S01]  /*0840*/  @P1 LDC R17, c[0x0][0x10] ;  /* 0x00000400ff111b82 */ /* 0x000e220000000800 */
[----:B------:R-:W-:Y:S02]  /*0850*/  @P1 IMAD.MOV.U32 R5, RZ, RZ, RZ ;  /* 0x000000ffff051224 */ /* 0x000fe400078e00ff */
[----:B------:R-:W-:-:S05]  /*0860*/  @P1 IMAD.MOV.U32 R15, RZ, RZ, RZ ;  /* 0x000000ffff0f1224 */ /* 0x000fca00078e00ff */
[----:B------:R-:W1:Y:S01]  /*0870*/  @!P1 LDC R13, c[0x0][0xc] ;  /* 0x00000300ff0d9b82 */ /* 0x000e620000000800 */
[----:B------:R-:W-:Y:S01]  /*0880*/  ULDC UR4, c[0x0][0xc] ;  /* 0x0000030000047ab9 */ /* 0x000fe20000000800 */
[----:B------:R-:W-:Y:S01]  /*0890*/  ULDC UR5, c[0x0][0x10] ;  /* 0x0000040000057ab9 */ /* 0x000fe20000000800 */
[----:B------:R-:W-:Y:S01]  /*08a0*/  ULDC UR6, c[0x0][0x14] ;  /* 0x0000050000067ab9 */ /* 0x000fe20000000800 */
[----:B------:R-:W-:-:S04]  /*08b0*/  UIMAD.WIDE.U32 UR4, UR4, UR5, URZ ;  /* 0x00000005040472a5 */ /* 0x000fc8000f8e003f */
[----:B------:R-:W-:Y:S02]  /*08c0*/  UIMAD.WIDE.U32 UR38, UR4, UR6, URZ ;  /* 0x00000006042672a5 */ /* 0x000fe4000f8e003f */
[----:B------:R-:W-:-:S04]  /*08d0*/  UIMAD UR41, UR5, UR6, URZ ;  /* 0x00000006052972a4 */ /* 0x000fc8000f8e023f */
[----:B------:R-:W-:Y:S01]  /*08e0*/  UIADD3 UR41, UR39, UR41, URZ ;  /* 0x0000002927297290 */ /* 0x000fe2000fffe03f */
[----:B0-----:R-:W-:-:S04]  /*08f0*/  @P1 IMAD.WIDE.U32 R16, R17, UR8, R4 ;  /* 0x0000000811101c25 */ /* 0x001fc8000f8e0004 */
[----:B------:R-:W-:Y:S02]  /*0900*/  @P1 IMAD.IADD R17, R17, 0x1, R15 ;  /* 0x0000000111111824 */ /* 0x000fe400078e020f */
[----:B-1----:R-:W-:-:S04]  /*0910*/  @!P1 IMAD.WIDE.U32 R10, R4, R13, R10 ;  /* 0x0000000d040a9225 */ /* 0x002fc800078e000a */
[----:B------:R-:W-:Y:S02]  /*0920*/  @!P1 IMAD.MOV.U32 R16, RZ, RZ, R10 ;  /* 0x000000ffff109224 */ /* 0x000fe400078e000a */
[----:B------:R-:W-:Y:S01]  /*0930*/  @!P1 IMAD.MOV.U32 R17, RZ, RZ, R11 ;  /* 0x000000ffff119224 */ /* 0x000fe200078e000b */
[----:B------:R-:W-:Y:S06]  /*0940*/  @!P2 BRA `(.L_x_5) ;  /* 0x00000000000ca947 */ /* 0x000fec0003800000 */
[----:B------:R-:W-:Y:S01]  /*0950*/  UCGABAR_WAIT ;  /* 0x0000000000007dc7 */ /* 0x000fe20008000000 */
[----:B------:R-:W-:Y:S01]  /*0960*/  CCTL.IVALL ;  /* 0x00000000ff00798f */ /* 0x000fe20002000000 */
[----:B------:R-:W-:Y:S05]  /*0970*/  BRA `(.L_x_6) ;  /* 0x0000000000047947 */ /* 0x000fea0003800000 */
.L_x_5:
[----:B------:R-:W-:Y:S06]  /*0980*/  BAR.SYNC.DEFER_BLOCKING 0x0 ;  /* 0x0000000000007b1d */ /* 0x000fec0000010000 */
.L_x_6:
[----:B------:R-:W-:Y:S05]  /*0990*/  @!P3 BRA `(.L_x_7) ;  /* 0x000000440008b947 */ /* 0x000fea0003800000 */
[----:B------:R-:W-:-:S13]  /*09a0*/  ISETP.GT.U32.AND P0, PT, R8, 0x1, PT ;  /* 0x000000010800780c */ /* 0x000fda0003f04070 */
[----:B------:R-:W-:Y:S05]  /*09b0*/  @P0 EXIT ;  /* 0x000000000000094d */ /* 0x000fea0003800000 */
[----:B------:R-:W-:Y:S01]  /*09c0*/  ULDC.64 UR4, c[0x0][0x650] ;  /* 0x0001940000047ab9 */ /* 0x000fe20000000a00 */
[----:B------:R-:W-:Y:S01]  /*09d0*/  PRMT R3, RZ, 0x7610, R3 ;  /* 0x00007610ff037816 */ /* 0x000fe20000000003 */
[----:B------:R-:W-:Y:S01]  /*09e0*/  IMAD.MOV.U32 R71, RZ, RZ, -0x1 ;  /* 0xffffffffff477424 */ /* 0x000fe200078e00ff */
[----:B------:R-:W-:Y:S01]  /*09f0*/  ISETP.GE.U32.AND P0, PT, R16, UR4, PT ;  /* 0x0000000410007c0c */ /* 0x000fe2000bf06070 */
[----:B------:R-:W-:Y:S02]  /*0a00*/  IMAD.MOV.U32 R70, RZ, RZ, -0x1 ;  /* 0xffffffffff467424 */ /* 0x000fe400078e00ff */
[----:B------:R-:W-:Y:S01]  /*0a10*/  IMAD.MOV.U32 R69, RZ, RZ, -0x1 ;  /* 0xffffffffff457424 */ /* 0x000fe200078e00ff */
[----:B------:R-:W-:-:S13]  /*0a20*/  ISETP.GE.U32.AND.EX P0, PT, R17, UR5, PT, P0 ;  /* 0x0000000511007c0c */ /* 0x000fda000bf06100 */
[----:B------:R-:W-:Y:S05]  /*0a30*/  @P0 BRA `(.L_x_8) ;  /* 0x0000000400280947 */ /* 0x000fea0003800000 */
[----:B------:R-:W0:Y:S01]  /*0a40*/  LDC.64 R24, c[0x0][0x628] ;  /* 0x00018a00ff187b82 */ /* 0x000e220000000a00 */
[----:B------:R-:W-:Y:S02]  /*0a50*/  IMAD.MOV.U32 R10, RZ, RZ, R16 ;  /* 0x000000ffff0a7224 */ /* 0x000fe400078e0010 */
[----:B------:R-:W-:-:S05]  /*0a60*/  IMAD.MOV.U32 R11, RZ, RZ, R17 ;  /* 0x000000ffff0b7224 */ /* 0x000fca00078e0011 */
[----:B------:R-:W1:Y:S08]  /*0a70*/  LDC R8, c[0x0][0x630] ;  /* 0x00018c00ff087b82 */ /* 0x000e700000000800 */
[----:B------:R-:W2:Y:S01]  /*0a80*/  LDC.64 R26, c[0x0][0x620] ;  /* 0x00018800ff1a7b82 */ /* 0x000ea20000000a00 */
[----:B0-----:R-:W-:-:S04]  /*0a90*/  ISETP.NE.U32.AND P0, PT, R24, RZ, PT ;  /* 0x000000ff1800720c */ /* 0x001fc80003f05070 */
[----:B------:R-:W-:-:S13]  /*0aa0*/  ISETP.NE.AND.EX P0, PT, R25, RZ, PT, P0 ;  /* 0x000000ff1900720c */ /* 0x000fda0003f05300 */
[----:B-12---:R-:W-:Y:S05]  /*0ab0*/  @!P0 BRA `(.L_x_9) ;  /* 0x0000000000288947 */ /* 0x006fea0003800000 */
[----:B------:R-:W0:Y:S02]  /*0ac0*/  LDC R3, c[0x0][0x634] ;  /* 0x00018d00ff037b82 */ /* 0x000e240000000800 */
[----:B0-----:R-:W-:-:S05]  /*0ad0*/  IADD3 R3, P0, R16, R3, RZ ;  /* 0x0000000310037210 */ /* 0x001fca0007f1e0ff */
[----:B------:R-:W-:-:S04]  /*0ae0*/  IMAD.X R21, RZ, RZ, R17, P0 ;  /* 0x000000ffff157224 */ /* 0x000fc800000e0611 */
[----:B------:R-:W-:-:S04]  /*0af0*/  IMAD.WIDE.U32 R10, R21, R24, RZ ;  /* 0x00000018150a7225 */ /* 0x000fc800078e00ff */
[----:B------:R-:W-:-:S04]  /*0b00*/  IMAD.WIDE.U32 R12, P0, R3, R25, R10 ;  /* 0x00000019030c7225 */ /* 0x000fc8000780000a */
[----:B------:R-:W-:-:S04]  /*0b10*/  IMAD.WIDE.U32 R10, R3, R24, RZ ;  /* 0x00000018030a7225 */ /* 0x000fc800078e00ff */
[----:B------:R-:W-:Y:S01]  /*0b20*/  IMAD.X R15, RZ, RZ, RZ, P0 ;  /* 0x000000ffff0f7224 */ /* 0x000fe200000e06ff */
[----:B------:R-:W-:Y:S01]  /*0b30*/  IADD3 RZ, P0, R11, R12, RZ ;  /* 0x0000000c0bff7210 */ /* 0x000fe20007f1e0ff */
[----:B------:R-:W-:-:S04]  /*0b40*/  IMAD.MOV.U32 R14, RZ, RZ, R13 ;  /* 0x000000ffff0e7224 */ /* 0x000fc800078e000d */
[----:B------:R-:W-:-:S08]  /*0b50*/  IMAD.WIDE.U32.X R10, R21, R25, R14, P0 ;  /* 0x00000019150a7225 */ /* 0x000fd000000e040e */
.L_x_9:
[----:B------:R-:W0:Y:S01]  /*0b60*/  LDC.64 R30, c[0x0][0x640] ;  /* 0x00019000ff1e7b82 */ /* 0x000e220000000a00 */
[-CC-:B------:R-:W-:Y:S01]  /*0b70*/  SHF.R.U64 R69, R10, R8.reuse, R11.reuse ;  /* 0x000000080a457219 */ /* 0x180fe2000000120b */
[----:B------:R-:W-:Y:S01]  /*0b80*/  IMAD R29, R9, R23, R4 ;  /* 0x00000017091d7224 */ /* 0x000fe200078e0204 */
[----:B------:R-:W-:Y:S01]  /*0b90*/  SHF.R.U32.HI R3, RZ, R8, R11 ;  /* 0x00000008ff037219 */ /* 0x000fe2000001160b */
[----:B------:R-:W-:Y:S01]  /*0ba0*/  IMAD.MOV.U32 R23, RZ, RZ, 0x1 ;  /* 0x00000001ff177424 */ /* 0x000fe200078e00ff */
[----:B------:R-:W-:-:S03]  /*0bb0*/  IADD3 R5, P0, RZ, -R69, RZ ;  /* 0x80000045ff057210 */ /* 0x000fc60007f1e0ff */
[----:B------:R-:W1:Y:S02]  /*0bc0*/  LDC R12, c[0x0][0x618] ;  /* 0x00018600ff0c7b82 */ /* 0x000e640000000800 */
[----:B------:R-:W-:Y:S02]  /*0bd0*/  IMAD.X R3, RZ, RZ, ~R3, P0 ;  /* 0x000000ffff037224 */ /* 0x000fe400000e0e03 */
[----:B------:R-:W-:-:S04]  /*0be0*/  IMAD.WIDE.U32 R10, R5, R26, R16 ;  /* 0x0000001a050a7225 */ /* 0x000fc800078e0010 */
[----:B------:R-:W2:Y:S01]  /*0bf0*/  LDC R20, c[0x0][0x608] ;  /* 0x00018200ff147b82 */ /* 0x000ea20000000800 */
[----:B------:R-:W-:Y:S02]  /*0c00*/  IMAD R8, R3, R26, RZ ;  /* 0x0000001a03087224 */ /* 0x000fe400078e02ff */
[----:B------:R-:W-:Y:S02]  /*0c10*/  IMAD.MOV.U32 R3, RZ, RZ, -0x1 ;  /* 0xffffffffff037424 */ /* 0x000fe400078e00ff */
[----:B------:R-:W-:-:S03]  /*0c20*/  IMAD R5, R5, R27, R8 ;  /* 0x0000001b05057224 */ /* 0x000fc600078e0208 */
[----:B------:R-:W3:Y:S01]  /*0c30*/  LDC R28, c[0x0][0x658] ;  /* 0x00019600ff1c7b82 */ /* 0x000ee20000000800 */
[----:B------:R-:W-:Y:S01]  /*0c40*/  IMAD.IADD R5, R11, 0x1, R5 ;  /* 0x000000010b057824 */ /* 0x000fe200078e0205 */
[----:B0-----:R-:W-:-:S04]  /*0c50*/  ISETP.NE.U32.AND P0, PT, R30, RZ, PT ;  /* 0x000000ff1e00720c */ /* 0x001fc80003f05070 */
[----:B------:R-:W-:Y:S02]  /*0c60*/  ISETP.NE.AND.EX P0, PT, R31, RZ, PT, P0 ;  /* 0x000000ff1f00720c */ /* 0x000fe40003f05300 */
[----:B------:R-:W0:Y:S01]  /*0c70*/  LDC R24, c[0x0][0x600] ;  /* 0x00018000ff187b82 */ /* 0x000e220000000800 */
[-CC-:B-1----:R-:W-:Y:S02]  /*0c80*/  SHF.R.U64 R14, R10, R12.reuse, R5.reuse ;  /* 0x0000000c0a0e7219 */ /* 0x182fe40000001205 */
[----:B------:R-:W-:-:S05]  /*0c90*/  SHF.R.U32.HI R5, RZ, R12, R5 ;  /* 0x0000000cff057219 */ /* 0x000fca0000011605 */
[----:B------:R-:W1:Y:S01]  /*0ca0*/  LDC R15, c[0x0][0x648] ;  /* 0x00019200ff0f7b82 */ /* 0x000e620000000800 */
[-CC-:B--2---:R-:W-:Y:S02]  /*0cb0*/  SHF.R.U64 R27, R14, R20.reuse, R5.reuse ;  /* 0x000000140e1b7219 */ /* 0x184fe40000001205 */
[----:B------:R-:W-:-:S05]  /*0cc0*/  SHF.R.U32.HI R5, RZ, R20, R5 ;  /* 0x00000014ff057219 */ /* 0x000fca0000011605 */
[----:B------:R-:W2:Y:S01]  /*0cd0*/  LDC R21, c[0x0][0x638] ;  /* 0x00018e00ff157b82 */ /* 0x000ea20000000800 */
[-CC-:B---3--:R-:W-:Y:S02]  /*0ce0*/  SHF.R.U64 R20, R27, R28.reuse, R5.reuse ;  /* 0x0000001c1b147219 */ /* 0x188fe40000001205 */
[-C--:B------:R-:W-:Y:S02]  /*0cf0*/  SHF.L.U32 R3, R3, R28.reuse, RZ ;  /* 0x0000001c03037219 */ /* 0x080fe400000006ff */
[----:B------:R-:W-:Y:S01]  /*0d00*/  SHF.R.U32.HI R5, RZ, R28, R5 ;  /* 0x0000001cff057219 */ /* 0x000fe20000011605 */
[----:B------:R-:W-:Y:S01]  /*0d10*/  IMAD.MOV.U32 R4, RZ, RZ, R20 ;  /* 0x000000ffff047224 */ /* 0x000fe200078e0014 */
[----:B------:R-:W-:Y:S01]  /*0d20*/  LOP3.LUT R12, RZ, R3, RZ, 0x33, !PT ;  /* 0x00000003ff0c7212 */ /* 0x000fe200078e33ff */
[----:B------:R-:W3:Y:S01]  /*0d30*/  LDC R25, c[0x0][0x610] ;  /* 0x00018400ff197b82 */ /* 0x000ee20000000800 */
[----:B------:R-:W-:Y:S05]  /*0d40*/  @!P0 BRA `(.L_x_10) ;  /* 0x0000000000288947 */ /* 0x000fea0003800000 */
[----:B------:R-:W4:Y:S02]  /*0d50*/  LDC R3, c[0x0][0x64c] ;  /* 0x00019300ff037b82 */ /* 0x000f240000000800 */
[----:B----4-:R-:W-:-:S05]  /*0d60*/  IADD3 R3, P0, R20, R3, RZ ;  /* 0x0000000314037210 */ /* 0x010fca0007f1e0ff */
        /* <DEDUP_REMOVED lines=8> */
.L_x_10:
[----:B-1----:R-:W-:Y:S01]  /*0df0*/  SHF.R.U64 R4, R4, R15, R5 ;  /* 0x0000000f04047219 */ /* 0x002fe20000001205 */
[----:B0-----:R-:W-:Y:S01]  /*0e00*/  VIADD R5, R24, 0xffffffff ;  /* 0xffffffff18057836 */ /* 0x001fe20000000000 */
[----:B------:R-:W-:Y:S02]  /*0e10*/  SHF.L.U32 R3, R23, R28, RZ ;  /* 0x0000001c17037219 */ /* 0x000fe400000006ff */
[----:B------:R-:W-:Y:S01]  /*0e20*/  LOP3.LUT R12, R27, R12, RZ, 0xc0, !PT ;  /* 0x0000000c1b0c7212 */ /* 0x000fe200078ec0ff */
[----:B------:R-:W-:Y:S01]  /*0e30*/  IMAD.MOV R8, RZ, RZ, -R4 ;  /* 0x000000ffff087224 */ /* 0x000fe200078e0a04 */
[----:B------:R-:W-:Y:S02]  /*0e40*/  SEL R6, R6, R29, !P1 ;  /* 0x0000001d06067207 */ /* 0x000fe40004800000 */
[----:B------:R-:W-:Y:S01]  /*0e50*/  LOP3.LUT R5, R14, R5, RZ, 0xc0, !PT ;  /* 0x000000050e057212 */ /* 0x000fe200078ec0ff */
[----:B------:R-:W-:Y:S02]  /*0e60*/  IMAD R9, R3, R4, R12 ;  /* 0x0000000403097224 */ /* 0x000fe400078e020c */
[----:B--2---:R-:W-:-:S02]  /*0e70*/  IMAD R3, R8, R21, R20 ;  /* 0x0000001508037224 */ /* 0x004fc400078e0214 */
[----:B---3--:R-:W-:Y:S02]  /*0e80*/  IMAD R6, R9, R25, R6 ;  /* 0x0000001909067224 */ /* 0x008fe400078e0206 */
[----:B------:R-:W-:Y:S02]  /*0e90*/  IMAD R71, R3, R24, R5 ;  /* 0x0000001803477224 */ /* 0x000fe400078e0205 */
[----:B------:R-:W-:-:S03]  /*0ea0*/  IMAD.MOV.U32 R4, RZ, RZ, 0x1 ;  /* 0x00000001ff047424 */ /* 0x000fc600078e00ff */
[----:B------:R-:W-:Y:S02]  /*0eb0*/  SEL R70, R71, R6, !P1 ;  /* 0x0000000647467207 */ /* 0x000fe40004800000 */
[----:B------:R-:W-:Y:S02]  /*0ec0*/  PRMT R3, R4, 0x7610, R3 ;  /* 0x0000761004037816 */ /* 0x000fe40000000003 */
[----:B------:R-:W-:-:S07]  /*0ed0*/  SEL R71, R6, R71, !P1 ;  /* 0x0000004706477207 */ /* 0x000fce0004800000 */
.L_x_8:
[----:B------:R-:W-:-:S08]  /*0ee0*/  NOP ;  /* 0x0000000000007918 */ /* 0x000fd00000000000 */
[----:B------:R-:W0:Y:S02]  /*0ef0*/  USETMAXREG.TRY_ALLOC.CTAPOOL UP0, 0xe8 ;  /* 0x000000e8000079c8 */ /* 0x000e240008000600 */
[----:B0-----:R-:W-:-:S13]  /*0f00*/  PLOP3.LUT P0, PT, PT, PT, UP0, 0x80, 0x0 ;  /* 0x000000000000781c */ /* 0x001fda0003f0f008 */
[----:B------:R-:W-:Y:S05]  /*0f10*/  @!P0 BRA `(.L_x_8) ;  /* 0xfffffffc00f08947 */ /* 0x000fea000383ffff */
[----:B------:R-:W-:Y:S01]  /*0f20*/  ULDC.64 UR4, c[0x0][0x598] ;  /* 0x0001660000047ab9 */ /* 0x000fe20000000a00 */
[----:B------:R-:W-:Y:S01]  /*0f30*/  ULDC.64 UR36, c[0x0][0x208] ;  /* 0x0000820000247ab9 */ /* 0x000fe20000000a00 */
[----:B------:R-:W-:-:S04]  /*0f40*/  ISETP.NE.U32.AND P0, PT, RZ, UR4, PT ;  /* 0x00000004ff007c0c */ /* 0x000fc8000bf05070 */
[----:B------:R-:W-:-:S13]  /*0f50*/  ISETP.NE.AND.EX P0, PT, RZ, UR5, PT, P0 ;  /* 0x00000005ff007c0c */ /* 0x000fda000bf05300 */
[----:B------:R-:W-:Y:S05]  /*0f60*/  @!P0 BRA `(.L_x_11) ;  /* 0x00000000001c8947 */ /* 0x000fea0003800000 */
[----:B------:R-:W0:Y:S02]  /*0f70*/  LDC.64 R4, c[0x0][0x598] ;  /* 0x00016600ff047b82 */ /* 0x000e240000000a00 */
[----:B0-----:R-:W2:Y:S02]  /*0f80*/  LDG.E.64 R4, desc[UR36][R4.64] ;  /* 0x0000002404047981 */ /* 0x001ea4000c1e1b00 */
[----:B--2---:R-:W-:-:S04]  /*0f90*/  ISETP.NE.U32.AND P0, PT, R4, RZ, PT ;  /* 0x000000ff0400720c */ /* 0x004fc80003f05070 */
[----:B------:R-:W-:-:S13]  /*0fa0*/  ISETP.NE.AND.EX P0, PT, R5, RZ, PT, P0 ;  /* 0x000000ff0500720c */ /* 0x000fda0003f05300 */
[----:B------:R-:W-:Y:S05]  /*0fb0*/  @!P0 BRA `(.L_x_11) ;  /* 0x0000000000088947 */ /* 0x000fea0003800000 */
[----:B------:R0:W5:Y:S01]  /*0fc0*/  LD.E R23, desc[UR36][R4.64] ;  /* 0x0000002404177980 */ /* 0x000162000c101900 */
[----:B------:R-:W-:Y:S05]  /*0fd0*/  BRA `(.L_x_12) ;  /* 0x0000000000247947 */ /* 0x000fea0003800000 */
.L_x_11:
[----:B------:R-:W-:Y:S02]  /*0fe0*/  ULDC.64 UR4, c[0x0][0x588] ;  /* 0x0001620000047ab9 */ /* 0x000fe40000000a00 */
[----:B------:R-:W-:-:S04]  /*0ff0*/  ISETP.NE.U32.AND P0, PT, RZ, UR4, PT ;  /* 0x00000004ff007c0c */ /* 0x000fc8000bf05070 */
[----:B------:R-:W-:-:S13]  /*1000*/  ISETP.NE.AND.EX P0, PT, RZ, UR5, PT, P0 ;  /* 0x00000005ff007c0c */ /* 0x000fda000bf05300 */
[----:B------:R-:W-:Y:S05]  /*1010*/  @!P0 BRA `(.L_x_13) ;  /* 0x00000000000c8947 */ /* 0x000fea0003800000 */
[----:B------:R-:W0:Y:S02]  /*1020*/  LDC.64 R4, c[0x0][0x588] ;  /* 0x00016200ff047b82 */ /* 0x000e240000000a00 */
[----:B0-----:R1:W5:Y:S01]  /*1030*/  LDG.E R23, desc[UR36][R4.64] ;  /* 0x0000002404177981 */ /* 0x001362000c1e1900 */
[----:B------:R-:W-:Y:S05]  /*1040*/  BRA `(.L_x_12) ;  /* 0x0000000000087947 */ /* 0x000fea0003800000 */
.L_x_13:
[----:B------:R-:W-:Y:S02]  /*1050*/  ULDC UR4, c[0x0][0x580] ;  /* 0x0001600000047ab9 */ /* 0x000fe40000000800 */
[----:B------:R-:W-:-:S07]  /*1060*/  IMAD.U32 R23, RZ, RZ, UR4 ;  /* 0x00000004ff177e24 */ /* 0x000fce000f8e00ff */
.L_x_12:
[----:B------:R-:W-:Y:S02]  /*1070*/  ULDC.64 UR4, c[0x0][0x5a0] ;  /* 0x0001680000047ab9 */ /* 0x000fe40000000a00 */
[----:B------:R-:W-:-:S04]  /*1080*/  ISETP.NE.U32.AND P0, PT, RZ, UR4, PT ;  /* 0x00000004ff007c0c */ /* 0x000fc8000bf05070 */
[----:B------:R-:W-:-:S13]  /*1090*/  ISETP.NE.AND.EX P0, PT, RZ, UR5, PT, P0 ;  /* 0x00000005ff007c0c */ /* 0x000fda000bf05300 */
[----:B------:R-:W-:Y:S05]  /*10a0*/  @!P0 BRA `(.L_x_14) ;  /* 0x00000000001c8947 */ /* 0x000fea0003800000 */
[----:B01----:R-:W0:Y:S02]  /*10b0*/  LDC.64 R4, c[0x0][0x5a0] ;  /* 0x00016800ff047b82 */ /* 0x003e240000000a00 */
[----:B0-----:R-:W2:Y:S02]  /*10c0*/  LDG.E.64 R4, desc[UR36][R4.64] ;  /* 0x0000002404047981 */ /* 0x001ea4000c1e1b00 */
[----:B--2---:R-:W-:-:S04]  /*10d0*/  ISETP.NE.U32.AND P0, PT, R4, RZ, PT ;  /* 0x000000ff0400720c */ /* 0x004fc80003f05070 */
[----:B------:R-:W-:-:S13]  /*10e0*/  ISETP.NE.AND.EX P0, PT, R5, RZ, PT, P0 ;  /* 0x000000ff0500720c */ /* 0x000fda0003f05300 */
[----:B------:R-:W-:Y:S05]  /*10f0*/  @!P0 BRA `(.L_x_14) ;  /* 0x0000000000088947 */ /* 0x000fea0003800000 */
[----:B------:R0:W5:Y:S01]  /*1100*/  LD.E R58, desc[UR36][R4.64] ;  /* 0x00000024043a7980 */ /* 0x000162000c101900 */
[----:B------:R-:W-:Y:S05]  /*1110*/  BRA `(.L_x_15) ;  /* 0x0000000000247947 */ /* 0x000fea0003800000 */
.L_x_14:
[----:B------:R-:W-:Y:S02]  /*1120*/  ULDC.64 UR4, c[0x0][0x590] ;  /* 0x0001640000047ab9 */ /* 0x000fe40000000a00 */
[----:B------:R-:W-:-:S04]  /*1130*/  ISETP.NE.U32.AND P0, PT, RZ, UR4, PT ;  /* 0x00000004ff007c0c */ /* 0x000fc8000bf05070 */
[----:B------:R-:W-:-:S13]  /*1140*/  ISETP.NE.AND.EX P0, PT, RZ, UR5, PT, P0 ;  /* 0x00000005ff007c0c */ /* 0x000fda000bf05300 */
[----:B------:R-:W-:Y:S05]  /*1150*/  @!P0 BRA `(.L_x_16) ;  /* 0x00000000000c8947 */ /* 0x000fea0003800000 */
[----:B------:R-:W2:Y:S02]  /*1160*/  LDC.64 R58, c[0x0][0x590] ;  /* 0x00016400ff3a7b82 */ /* 0x000ea40000000a00 */
[----:B--2---:R2:W5:Y:S01]  /*1170*/  LDG.E R58, desc[UR36][R58.64] ;  /* 0x000000243a3a7981 */ /* 0x004562000c1e1900 */
[----:B------:R-:W-:Y:S05]  /*1180*/  BRA `(.L_x_15) ;  /* 0x0000000000087947 */ /* 0x000fea0003800000 */
.L_x_16:
[----:B------:R-:W-:Y:S02]  /*1190*/  ULDC UR4, c[0x0][0x584] ;  /* 0x0001610000047ab9 */ /* 0x000fe40000000800 */
[----:B------:R-:W-:-:S07]  /*11a0*/  IMAD.U32 R58, RZ, RZ, UR4 ;  /* 0x00000004ff3a7e24 */ /* 0x000fce000f8e00ff */
.L_x_15:
[----:B------:R-:W-:-:S13]  /*11b0*/  LOP3.LUT P0, RZ, R3, 0xff, RZ, 0xc0, !PT ;  /* 0x000000ff03ff7812 */ /* 0x000fda000780c0ff */
[----:B------:R-:W-:Y:S05]  /*11c0*/  @!P0 EXIT ;  /* 0x000000000000894d */ /* 0x000fea0003800000 */
[----:B------:R-:W3:Y:S01]  /*11d0*/  LDC R61, c[0x0][0x658] ;  /* 0x00019600ff3d7b82 */ /* 0x000ee20000000800 */
[----:B------:R-:W-:Y:S01]  /*11e0*/  LOP3.LUT R7, R7, 0x1, RZ, 0xc0, !PT ;  /* 0x0000000107077812 */ /* 0x000fe200078ec0ff */
[----:B------:R-:W-:Y:S01]  /*11f0*/  ULDC.64 UR6, c[0x0][0x288] ;  /* 0x0000a20000067ab9 */ /* 0x000fe20000000a00 */
[----:B------:R-:W-:Y:S01]  /*1200*/  SHF.R.U32.HI R3, RZ, 0x2, R63 ;  /* 0x00000002ff037819 */ /* 0x000fe2000001163f */
[----:B------:R-:W-:Y:S01]  /*1210*/  UIADD3 UR4, UR7, 0x7f, URZ ;  /* 0x0000007f07047890 */ /* 0x000fe2000fffe03f */
[----:B------:R-:W-:Y:S01]  /*1220*/  SHF.R.U32.HI R0, RZ, 0x1, R0 ;  /* 0x00000001ff007819 */ /* 0x000fe20000011600 */
[----:B------:R-:W-:Y:S01]  /*1230*/  IMAD.SHL.U32 R56, R7, 0x40, RZ ;  /* 0x0000004007387824 */ /* 0x000fe200078e00ff */
[----:B------:R-:W-:Y:S01]  /*1240*/  LOP3.LUT R3, R3, 0x7, RZ, 0xc0, !PT ;  /* 0x0000000703037812 */ /* 0x000fe200078ec0ff */
[----:B------:R-:W4:Y:S01]  /*1250*/  LDC.64 R8, c[0x0][0x5c8] ;  /* 0x00017200ff087b82 */ /* 0x000f220000000a00 */
[----:B------:R-:W-:Y:S01]  /*1260*/  USHF.R.S32.HI UR5, URZ, 0x1f, UR4 ;  /* 0x0000001f3f057899 */ /* 0x000fe20008011404 */
[----:B------:R-:W-:Y:S01]  /*1270*/  LOP3.LUT R0, R0, 0x30, RZ, 0xc0, !PT ;  /* 0x0000003000007812 */ /* 0x000fe200078ec0ff */
[----:B------:R-:W-:Y:S01]  /*1280*/  IMAD.MOV.U32 R6, RZ, RZ, 0x1 ;  /* 0x00000001ff067424 */ /* 0x000fe200078e00ff */
[--C-:B------:R-:W-:Y:S01]  /*1290*/  LOP3.LUT R56, R56, 0x40, R3.reuse, 0xe2, !PT ;  /* 0x0000004038387812 */ /* 0x100fe200078ee203 */
[----:B------:R-:W-:Y:S01]  /*12a0*/  ULEA.HI UR5, UR5, UR4, URZ, 0x7 ;  /* 0x0000000405057291 */ /* 0x000fe2000f8f383f */
[-C--:B01----:R-:W-:Y:S01]  /*12b0*/  IADD3 R4, RZ, -R0.reuse, -R3 ;  /* 0x80000000ff047210 */ /* 0x083fe20007ffe803 */
[----:B------:R-:W-:Y:S01]  /*12c0*/  IMAD.U32 R5, RZ, RZ, UR6 ;  /* 0x00000006ff057e24 */ /* 0x000fe2000f8e00ff */
[----:B------:R-:W0:Y:S01]  /*12d0*/  LDC R65, c[0x0][0x600] ;  /* 0x00018000ff417b82 */ /* 0x000e220000000800 */
[----:B------:R-:W-:Y:S01]  /*12e0*/  LOP3.LUT R56, R56, R0, RZ, 0xfc, !PT ;  /* 0x0000000038387212 */ /* 0x000fe200078efcff */
[----:B------:R-:W-:Y:S01]  /*12f0*/  IMAD.MOV.U32 R0, RZ, RZ, -0x1 ;  /* 0xffffffffff007424 */ /* 0x000fe200078e00ff */
[----:B------:R-:W-:Y:S01]  /*1300*/  USHF.R.S32.HI UR43, URZ, 0x7, UR5 ;  /* 0x000000073f2b7899 */ /* 0x000fe20008011405 */
[----:B------:R-:W-:Y:S01]  /*1310*/  LOP3.LUT R62, R63, 0x3, RZ, 0xc0, !PT ;  /* 0x000000033f3e7812 */ /* 0x000fe200078ec0ff */
[----:B------:R-:W-:Y:S01]  /*1320*/  IMAD R4, R7, -0x40, R4 ;  /* 0xffffffc007047824 */ /* 0x000fe200078e0204 */
[C---:B------:R-:W-:Y:S01]  /*1330*/  LOP3.LUT R64, R63.reuse, 0x80, RZ, 0xc0, !PT ;  /* 0x000000803f407812 */ /* 0x040fe200078ec0ff */
[----:B------:R-:W-:Y:S01]  /*1340*/  UISETP.LT.AND UP0, UPT, UR43, 0x1, UPT ;  /* 0x000000012b00788c */ /* 0x000fe2000bf01270 */
[-C--:B---3--:R-:W-:Y:S01]  /*1350*/  SHF.L.U32 R0, R0, R61.reuse, RZ ;  /* 0x0000003d00007219 */ /* 0x088fe200000006ff */
[----:B------:R-:W-:Y:S01]  /*1360*/  ULDC UR4, c[0x0][0x284] ;  /* 0x0000a10000047ab9 */ /* 0x000fe20000000800 */
[----:B------:R-:W-:Y:S01]  /*1370*/  IMAD R62, R62, -0x2, R5 ;  /* 0xfffffffe3e3e7824 */ /* 0x000fe200078e0205 */
[----:B------:R-:W-:Y:S01]  /*1380*/  USEL UR44, UR43, 0x1, UP0 ;  /* 0x000000012b2c7887 */ /* 0x000fe20008000000 */
[----:B------:R-:W-:Y:S01]  /*1390*/  SHF.L.U32 R61, R6, R61, RZ ;  /* 0x0000003d063d7219 */ /* 0x000fe200000006ff */
[----:B------:R-:W-:Y:S01]  /*13a0*/  IMAD.SHL.U32 R63, R63, 0x2, RZ ;  /* 0x000000023f3f7824 */ /* 0x000fe200078e00ff */
[----:B------:R-:W-:Y:S01]  /*13b0*/  LOP3.LUT R68, R18, 0x1, RZ, 0xfc, !PT ;  /* 0x0000000112447812 */ /* 0x000fe200078efcff */
[----:B------:R-:W-:Y:S01]  /*13c0*/  VIADD R67, R4, UR4 ;  /* 0x0000000404437c36 */ /* 0x000fe20008000000 */
[C---:B----4-:R-:W-:Y:S01]  /*13d0*/  SHF.L.U64.HI R60, R8.reuse, 0x3, R9 ;  /* 0x00000003083c7819 */ /* 0x050fe20000010209 */
[----:B--2---:R-:W-:Y:S01]  /*13e0*/  IMAD.SHL.U32 R59, R8, 0x8, RZ ;  /* 0x00000008083b7824 */ /* 0x004fe200078e00ff */
[----:B------:R-:W-:Y:S01]  /*13f0*/  SHF.R.U32.HI R64, RZ, 0x7, R64 ;  /* 0x00000007ff407819 */ /* 0x000fe20000011640 */
[----:B------:R-:W-:Y:S01]  /*1400*/  IMAD.MOV.U32 R57, RZ, RZ, RZ ;  /* 0x000000ffff397224 */ /* 0x000fe200078e00ff */
[----:B------:R-:W-:Y:S01]  /*1410*/  LOP3.LUT R66, RZ, R0, RZ, 0x33, !PT ;  /* 0x00000000ff427212 */ /* 0x000fe200078e33ff */
[----:B------:R-:W-:Y:S01]  /*1420*/  UIADD3 UR44, UR43, -UR44, URZ ;  /* 0x8000002c2b2c7290 */ /* 0x000fe2000fffe03f */
[----:B------:R-:W-:Y:S01]  /*1430*/  UMOV UR40, URZ ;  /* 0x0000003f00287c82 */ /* 0x000fe20008000000 */
[----:B0-----:R-:W-:Y:S01]  /*1440*/  VIADD R65, R65, 0xffffffff ;  /* 0xffffffff41417836 */ /* 0x001fe20000000000 */
[----:B------:R-:W-:-:S09]  /*1450*/  UMOV UR42, URZ ;  /* 0x0000003f002a7c82 */ /* 0x000fd20008000000 */
.L_x_98:
[----:B0-----:R-:W0:Y:S01]  /*1460*/  SHFL.IDX PT, R0, R64, RZ, 0x1f ;  /* 0x00001fff40007589 */ /* 0x001e2200000e0000 */
[----:B-1----:R-:W1:Y:S01]  /*1470*/  S2UR UR7, SR_CgaCtaId ;  /* 0x00000000000779c3 */ /* 0x002e620000008800 */
[----:B------:R-:W-:Y:S01]  /*1480*/  UMOV UR6, 0x400 ;  /* 0x0000040000067882 */ /* 0x000fe20000000000 */
[----:B0-----:R-:W-:Y:S01]  /*1490*/  R2UR UR4, R0 ;  /* 0x00000000000472ca */ /* 0x001fe200000e0000 */
[----:B-1----:R-:W-:-:S12]  /*14a0*/  ULEA UR6, UR7, UR6, 0x18 ;  /* 0x0000000607067291 */ /* 0x002fd8000f8ec03f */
[----:B------:R-:W-:-:S04]  /*14b0*/  ULEA.HI UR5, UR4, UR4, URZ, 0x1 ;  /* 0x0000000404057291 */ /* 0x000fc8000f8f083f */
[----:B------:R-:W-:-:S04]  /*14c0*/  ULOP3.LUT UR5, UR5, 0x7fffe, URZ, 0xc0, !UPT ;  /* 0x0007fffe05057892 */ /* 0x000fc8000f8ec03f */
[----:B------:R-:W-:-:S03]  /*14d0*/  UIADD3 UR5, UR4, -UR5, URZ ;  /* 0x8000000504057290 */ /* 0x000fc6000fffe03f */
[----:B------:R-:W-:Y:S01]  /*14e0*/  ULDC UR4, c[0x0][0x28c] ;  /* 0x0000a30000047ab9 */ /* 0x000fe20000000800 */
[----:B------:R-:W-:Y:S01]  /*14f0*/  ULEA UR5, UR5, UR6, 0xd ;  /* 0x0000000605057291 */ /* 0x000fe2000f8e683f */
[----:B------:R-:W-:-:S03]  /*1500*/  ISETP.LT.AND P0, PT, RZ, UR4, PT ;  /* 0x00000004ff007c0c */ /* 0x000fc6000bf01270 */
[----:B------:R-:W-:-:S04]  /*1510*/  UIADD3 UR5, UR5, 0x100, URZ ;  /* 0x0000010005057890 */ /* 0x000fc8000fffe03f */
[----:B------:R-:W-:-:S04]  /*1520*/  USHF.R.U32.HI UR5, URZ, 0x4, UR5 ;  /* 0x000000043f057899 */ /* 0x000fc80008011605 */
[----:B------:R-:W-:-:S04]  /*1530*/  ULOP3.LUT UR5, UR5, 0x3fff, URZ, 0xc0, !UPT ;  /* 0x00003fff05057892 */ /* 0x000fc8000f8ec03f */
[----:B------:R-:W-:Y:S01]  /*1540*/  ULOP3.LUT UR45, UR5, 0x10000, URZ, 0xfc, !UPT ;  /* 0x00010000052d7892 */ /* 0x000fe2000f8efc3f */
[----:B--2345:R-:W-:Y:S11]  /*1550*/  @P0 BRA `(.L_x_17) ;  /* 0x0000000000400947 */ /* 0x03cff60003800000 */
[----:B------:R-:W-:Y:S01]  /*1560*/  MOV R0, 0x0 ;  /* 0x0000000000007802 */ /* 0x000fe20000000f00 */
[----:B------:R-:W-:Y:S01]  /*1570*/  ULDC.64 UR4, c[0x4][0x68] ;  /* 0x01001a0000047ab9 */ /* 0x000fe20000000a00 */
[----:B------:R-:W-:Y:S01]  /*1580*/  ULDC.64 UR6, c[0x4][0x8] ;  /* 0x0100020000067ab9 */ /* 0x000fe20000000a00 */
[----:B------:R-:W-:Y:S01]  /*1590*/  IMAD.U32 R4, RZ, RZ, UR4 ;  /* 0x00000004ff047e24 */ /* 0x000fe2000f8e00ff */
[----:B------:R0:W1:Y:S01]  /*15a0*/  LDC.64 R14, c[0x4][R0] ;  /* 0x01000000000e7b82 */ /* 0x0000620000000a00 */
[----:B------:R-:W-:Y:S01]  /*15b0*/  IMAD.U32 R5, RZ, RZ, UR5 ;  /* 0x00000005ff057e24 */ /* 0x000fe2000f8e00ff */
[----:B------:R-:W-:Y:S01]  /*15c0*/  ULDC.64 UR4, c[0x4][0x70] ;  /* 0x01001c0000047ab9 */ /* 0x000fe20000000a00 */
[----:B------:R-:W-:Y:S02]  /*15d0*/  IMAD.U32 R10, RZ, RZ, UR6 ;  /* 0x00000006ff0a7e24 */ /* 0x000fe4000f8e00ff */
[----:B------:R-:W-:Y:S02]  /*15e0*/  IMAD.U32 R6, RZ, RZ, UR4 ;  /* 0x00000004ff067e24 */ /* 0x000fe4000f8e00ff */
[----:B------:R-:W-:-:S02]  /*15f0*/  IMAD.U32 R7, RZ, RZ, UR5 ;  /* 0x00000005ff077e24 */ /* 0x000fc4000f8e00ff */
[----:B------:R-:W-:Y:S02]  /*1600*/  IMAD.U32 R11, RZ, RZ, UR7 ;  /* 0x00000007ff0b7e24 */ /* 0x000fe4000f8e00ff */
[----:B------:R-:W-:Y:S02]  /*1610*/  IMAD.MOV.U32 R8, RZ, RZ, 0x1e1 ;  /* 0x000001e1ff087424 */ /* 0x000fe400078e00ff */
[----:B------:R-:W-:Y:S02]  /*1620*/  IMAD.MOV.U32 R12, RZ, RZ, 0x1 ;  /* 0x00000001ff0c7424 */ /* 0x000fe400078e00ff */
[----:B0-----:R-:W-:-:S07]  /*1630*/  IMAD.MOV.U32 R13, RZ, RZ, RZ ;  /* 0x000000ffff0d7224 */ /* 0x001fce00078e00ff */
[----:B------:R-:W-:-:S07]  /*1640*/  LEPC R20, `(.L_x_17) ;  /* 0x000000001014794e */ /* 0x000fce0000000000 */
[----:B-1---5:R-:W-:Y:S05]  /*1650*/  CALL.ABS.NOINC R14 ;  /* 0x000000000e007343 */ /* 0x022fea0003c00000 */
.L_x_17:
[----:B------:R-:W-:-:S13]  /*1660*/  ISETP.NE.AND P0, PT, R68, 0x3, PT ;  /* 0x000000034400780c */ /* 0x000fda0003f05270 */
[----:B------:R-:W-:Y:S05]  /*1670*/  @!P0 BRA `(.L_x_18) ;  /* 0x0000000000048947 */ /* 0x000fea0003800000 */
[----:B------:R-:W-:Y:S01]  /*1680*/  BPT.TRAP 0x1 ;  /* 0x000000040000795c */ /* 0x000fe20000300000 */
.L_x_18:
[----:B------:R-:W0:Y:S01]  /*1690*/  S2UR UR5, SR_CgaCtaId ;  /* 0x00000000000579c3 */ /* 0x000e220000008800 */
[----:B------:R-:W-:Y:S01]  /*16a0*/  UMOV UR4, 0x400 ;  /* 0x0000040000047882 */ /* 0x000fe20000000000 */
[----:B------:R-:W-:Y:S02]  /*16b0*/  IMAD.U32 R0, RZ, RZ, UR40 ;  /* 0x00000028ff007e24 */ /* 0x000fe4000f8e00ff */
[----:B------:R-:W-:-:S03]  /*16c0*/  IMAD.U32 R3, RZ, RZ, UR42 ;  /* 0x0000002aff037e24 */ /* 0x000fc6000f8e00ff */
[----:B------:R-:W-:Y:S01]  /*16d0*/  SHF.L.U32 R0, R0, 0x1f, RZ ;  /* 0x0000001f00007819 */ /* 0x000fe200000006ff */
[----:B0-----:R-:W-:-:S06]  /*16e0*/  ULEA UR4, UR5, UR4, 0x18 ;  /* 0x0000000405047291 */ /* 0x001fcc000f8ec03f */
[----:B------:R-:W-:-:S04]  /*16f0*/  IMAD.U32 R6, RZ, RZ, UR4 ;  /* 0x00000004ff067e24 */ /* 0x000fc8000f8e00ff */
[----:B------:R-:W-:-:S04]  /*1700*/  IMAD R3, R3, 0x8, R6 ;  /* 0x0000000803037824 */ /* 0x000fc800078e0206 */
[----:B------:R0:W1:Y:S01]  /*1710*/  SYNCS.PHASECHK.TRANS64.TRYWAIT P1, [R3+URZ], R0 ;  /* 0x00000000030075a7 */ /* 0x000062000802017f */
[----:B------:R-:W-:Y:S05]  /*1720*/  @!P0 BRA `(.L_x_19) ;  /* 0x0000000000048947 */ /* 0x000fea0003800000 */
[----:B------:R-:W-:Y:S01]  /*1730*/  BPT.TRAP 0x1 ;  /* 0x000000040000795c */ /* 0x000fe20000300000 */
.L_x_19:
[----:B------:R-:W-:-:S05]  /*1740*/  IMAD.U32 R4, RZ, RZ, UR44 ;  /* 0x0000002cff047e24 */ /* 0x000fca000f8e00ff */
[----:B------:R-:W-:Y:S01]  /*1750*/  ISETP.GE.AND P2, PT, R4, 0x1, PT ;  /* 0x000000010400780c */ /* 0x000fe20003f46270 */
[----:B-1----:R-:W-:-:S12]  /*1760*/  @P1 BRA `(.L_x_20) ;  /* 0x0000000000081947 */ /* 0x002fd80003800000 */
[----:B------:R-:W1:Y:S02]  /*1770*/  SYNCS.PHASECHK.TRANS64.TRYWAIT P1, [R3+URZ], R0 ;  /* 0x00000000030075a7 */ /* 0x000e64000802017f */
[----:B-1----:R-:W-:Y:S05]  /*1780*/  @!P1 BRA `(.L_x_21) ;  /* 0x0000004c00249947 */ /* 0x002fea0003800000 */
.L_x_20:
[----:B------:R-:W-:Y:S05]  /*1790*/  WARPSYNC.ALL ;  /* 0x0000000000007948 */ /* 0x000fea0003800000 */
[----:B------:R-:W-:Y:S01]  /*17a0*/  R2UR UR4, R6 ;  /* 0x00000000060472ca */ /* 0x000fe200000e0000 */
[----:B------:R-:W-:Y:S01]  /*17b0*/  ULEA UR5, UR42, UR45, 0xb ;  /* 0x0000002d2a057291 */ /* 0x000fe2000f8e583f */
[----:B------:R-:W-:Y:S01]  /*17c0*/  WARPGROUP.ARRIVE ;  /* 0x00000000000079c5 */ /* 0x000fe20000000000 */
[----:B------:R-:W-:Y:S01]  /*17d0*/  UMOV UR9, 0x40000040 ;  /* 0x4000004000097882 */ /* 0x000fe20000000000 */
[----:B------:R-:W-:-:S04]  /*17e0*/  UMOV UR11, 0x40000040 ;  /* 0x40000040000b7882 */ /* 0x000fc80000000000 */
[----:B------:R-:W-:-:S05]  /*17f0*/  UMOV UR8, UR5 ;  /* 0x0000000500087c82 */ /* 0x000fca0008000000 */
[----:B------:R-:W-:-:S04]  /*1800*/  UIADD3 UR4, UR4, 0x18100, URZ ;  /* 0x0001810004047890 */ /* 0x000fc8000fffe03f */
[----:B------:R-:W-:-:S04]  /*1810*/  USHF.R.U32.HI UR4, URZ, 0x4, UR4 ;  /* 0x000000043f047899 */ /* 0x000fc80008011604 */
[----:B------:R-:W-:-:S04]  /*1820*/  ULOP3.LUT UR4, UR4, 0x3fff, URZ, 0xc0, !UPT ;  /* 0x00003fff04047892 */ /* 0x000fc8000f8ec03f */
[----:B------:R-:W-:-:S04]  /*1830*/  ULOP3.LUT UR4, UR4, 0x10000, URZ, 0xfc, !UPT ;  /* 0x0001000004047892 */ /* 0x000fc8000f8efc3f */
[----:B------:R-:W-:-:S07]  /*1840*/  ULEA UR6, UR42, UR4, 0xa ;  /* 0x000000042a067291 */ /* 0x000fce000f8e503f */
[----:B------:R-:W-:Y:S02]  /*1850*/  UMOV UR10, UR6 ;  /* 0x00000006000a7c82 */ /* 0x000fe40008000000 */
[----:B------:R-:W-:Y:S01]  /*1860*/  HGMMA.64x64x16.F32 R24, gdesc[UR8], RZ, !UPT, gsb0 ;  /* 0x00e00000081879f0 */ /* 0x000fe2000c0008ff */
[----:B------:R-:W-:Y:S02]  /*1870*/  UIADD3 UR8, UR5, 0x2, URZ ;  /* 0x0000000205087890 */ /* 0x000fe4000fffe03f */
[----:B------:R-:W-:Y:S01]  /*1880*/  UIADD3 UR10, UR6, 0x2, URZ ;  /* 0x00000002060a7890 */ /* 0x000fe2000fffe03f */
[----:B------:R-:W-:Y:S01]  /*1890*/  UMOV UR9, 0x40000040 ;  /* 0x4000004000097882 */ /* 0x000fe20000000000 */
[----:B------:R-:W-:Y:S01]  /*18a0*/  UMOV UR11, 0x40000040 ;  /* 0x40000040000b7882 */ /* 0x000fe20000000000 */
[----:B------:R-:W-:Y:S02]  /*18b0*/  WARPGROUP.DEPBAR.LE gsb0, 0x0 ;  /* 0x00008000000079c5 */ /* 0x000fe40000010000 */
[----:B------:R-:W-:-:S06]  /*18c0*/  WARPGROUP.ARRIVE ;  /* 0x00000000000079c5 */ /* 0x000fcc0000000000 */
[----:B------:R-:W-:Y:S01]  /*18d0*/  HGMMA.64x64x16.F32 R24, gdesc[UR8], R24, gsb0 ;  /* 0x00e00000081879f0 */ /* 0x000fe20008000818 */
        /* <DEDUP_REMOVED lines=41> */
[----:B------:R-:W-:Y:S03]  /*1b70*/  HGMMA.64x64x16.F32 R24, gdesc[UR8], R24, gsb0 ;  /* 0x00e00000081879f0 */ /* 0x000fe60008000818 */
[----:B------:R-:W-:Y:S02]  /*1b80*/  WARPGROUP.DEPBAR.LE gsb0, 0x0 ;  /* 0x00008000000079c5 */ /* 0x000fe40000010000 */
[----:B------:R-:W-:Y:S05]  /*1b90*/  @!P2 BRA `(.L_x_22) ;  /* 0x000000040098a947 */ /* 0x000fea0003800000 */
[----:B------:R-:W-:Y:S01]  /*1ba0*/  UIADD3 UR5, UR42, 0x1, URZ ;  /* 0x000000012a057890 */ /* 0x000fe2000fffe03f */
[----:B01----:R-:W-:Y:S02]  /*1bb0*/  IMAD.U32 R0, RZ, RZ, UR44 ;  /* 0x0000002cff007e24 */ /* 0x003fe4000f8e00ff */
[----:B------:R-:W-:Y:S01]  /*1bc0*/  IMAD.U32 R3, RZ, RZ, UR42 ;  /* 0x0000002aff037e24 */ /* 0x000fe2000f8e00ff */
[----:B------:R-:W-:-:S04]  /*1bd0*/  UISETP.NE.AND UP0, UPT, UR5, 0x3, UPT ;  /* 0x000000030500788c */ /* 0x000fc8000bf05270 */
[----:B------:R-:W-:Y:S02]  /*1be0*/  USEL UR6, URZ, 0x1, UP0 ;  /* 0x000000013f067887 */ /* 0x000fe40008000000 */
[----:B------:R-:W-:Y:S02]  /*1bf0*/  USEL UR5, UR5, URZ, UP0 ;  /* 0x0000003f05057287 */ /* 0x000fe40008000000 */
[----:B------:R-:W-:-:S06]  /*1c00*/  ULOP3.LUT UR6, UR40, UR6, URZ, 0x3c, !UPT ;  /* 0x0000000628067292 */ /* 0x000fcc000f8e3c3f */
[----:B------:R-:W-:-:S07]  /*1c10*/  IMAD.U32 R7, RZ, RZ, UR6 ;  /* 0x00000006ff077e24 */ /* 0x000fce000f8e00ff */
.L_x_29:
[----:B------:R-:W-:Y:S05]  /*1c20*/  @!P0 BRA `(.L_x_23) ;  /* 0x0000000000048947 */ /* 0x000fea0003800000 */
[----:B------:R-:W-:Y:S01]  /*1c30*/  BPT.TRAP 0x1 ;  /* 0x000000040000795c */ /* 0x000fe20000300000 */
.L_x_23:
[----:B------:R-:W0:Y:S01]  /*1c40*/  S2UR UR7, SR_CgaCtaId ;  /* 0x00000000000779c3 */ /* 0x000e220000008800 */
[----:B------:R-:W-:Y:S01]  /*1c50*/  UMOV UR6, 0x400 ;  /* 0x0000040000067882 */ /* 0x000fe20000000000 */
[----:B------:R-:W-:Y:S01]  /*1c60*/  IMAD.U32 R5, RZ, RZ, UR5 ;  /* 0x00000005ff057e24 */ /* 0x000fe2000f8e00ff */
[----:B------:R-:W-:Y:S01]  /*1c70*/  SHF.L.U32 R4, R7, 0x1f, RZ ;  /* 0x0000001f07047819 */ /* 0x000fe200000006ff */
[----:B0-----:R-:W-:-:S06]  /*1c80*/  ULEA UR6, UR7, UR6, 0x18 ;  /* 0x0000000607067291 */ /* 0x001fcc000f8ec03f */
[----:B------:R-:W-:-:S04]  /*1c90*/  IMAD.U32 R6, RZ, RZ, UR6 ;  /* 0x00000006ff067e24 */ /* 0x000fc8000f8e00ff */
[----:B------:R-:W-:-:S04]  /*1ca0*/  IMAD R5, R5, 0x8, R6 ;  /* 0x0000000805057824 */ /* 0x000fc800078e0206 */
[----:B------:R0:W1:Y:S01]  /*1cb0*/  SYNCS.PHASECHK.TRANS64.TRYWAIT P1, [R5+URZ], R4 ;  /* 0x00000004050075a7 */ /* 0x000062000802017f */
[----:B------:R-:W-:Y:S05]  /*1cc0*/  @!P0 BRA `(.L_x_24) ;  /* 0x0000000000048947 */ /* 0x000fea0003800000 */
[----:B------:R-:W-:Y:S01]  /*1cd0*/  BPT.TRAP 0x1 ;  /* 0x000000040000795c */ /* 0x000fe20000300000 */
.L_x_24:
[----:B-1----:R-:W-:Y:S05]  /*1ce0*/  @P1 BRA `(.L_x_25) ;  /* 0x0000000000081947 */ /* 0x002fea0003800000 */
[----:B------:R-:W1:Y:S02]  /*1cf0*/  SYNCS.PHASECHK.TRANS64.TRYWAIT P1, [R5+URZ], R4 ;  /* 0x00000004050075a7 */ /* 0x000e64000802017f */
[----:B-1----:R-:W-:Y:S05]  /*1d00*/  @!P1 BRA `(.L_x_26) ;  /* 0x0000004400d89947 */ /* 0x002fea0003800000 */
.L_x_25:
[----:B------:R-:W-:Y:S01]  /*1d10*/  ULEA UR6, UR5, UR45, 0xb ;  /* 0x0000002d05067291 */ /* 0x000fe2000f8e583f */
[----:B------:R-:W-:Y:S01]  /*1d20*/  WARPGROUP.ARRIVE ;  /* 0x00000000000079c5 */ /* 0x000fe20000000000 */
[----:B------:R-:W-:Y:S01]  /*1d30*/  ULEA UR7, UR5, UR4, 0xa ;  /* 0x0000000405077291 */ /* 0x000fe2000f8e503f */
[----:B------:R-:W-:Y:S01]  /*1d40*/  UMOV UR9, 0x40000040 ;  /* 0x4000004000097882 */ /* 0x000fe20000000000 */
[----:B------:R-:W-:-:S03]  /*1d50*/  UMOV UR11, 0x40000040 ;  /* 0x40000040000b7882 */ /* 0x000fc60000000000 */
[----:B------:R-:W-:Y:S02]  /*1d60*/  UMOV UR8, UR6 ;  /* 0x0000000600087c82 */ /* 0x000fe40008000000 */
[----:B------:R-:W-:Y:S02]  /*1d70*/  UMOV UR10, UR7 ;  /* 0x00000007000a7c82 */ /* 0x000fe40008000000 */
[----:B------:R-:W-:Y:S01]  /*1d80*/  HGMMA.64x64x16.F32 R24, gdesc[UR8], R24, gsb0 ;  /* 0x00e00000081879f0 */ /* 0x000fe20008000818 */
[----:B------:R-:W-:Y:S02]  /*1d90*/  UIADD3 UR8, UR6, 0x2, URZ ;  /* 0x0000000206087890 */ /* 0x000fe4000fffe03f */
[----:B------:R-:W-:Y:S01]  /*1da0*/  UIADD3 UR10, UR7, 0x2, URZ ;  /* 0x00000002070a7890 */ /* 0x000fe2000fffe03f */
[----:B------:R-:W-:Y:S01]  /*1db0*/  UMOV UR9, 0x40000040 ;  /* 0x4000004000097882 */ /* 0x000fe20000000000 */
[----:B------:R-:W-:Y:S01]  /*1dc0*/  UMOV UR11, 0x40000040 ;  /* 0x40000040000b7882 */ /* 0x000fe20000000000 */
[----:B------:R-:W-:-:S02]  /*1dd0*/  WARPGROUP.DEPBAR.LE gsb0, 0x0 ;  /* 0x00008000000079c5 */ /* 0x000fc40000010000 */
        /* <DEDUP_REMOVED lines=46> */
[----:B------:R-:W-:Y:S01]  /*20c0*/  BPT.TRAP 0x1 ;  /* 0x000000040000795c */ /* 0x000fe20000300000 */
.L_x_27:
[----:B------:R-:W-:-:S13]  /*20d0*/  ISETP.NE.AND P1, PT, R22, RZ, PT ;  /* 0x000000ff1600720c */ /* 0x000fda0003f25270 */
[----:B01----:R-:W-:-:S04]  /*20e0*/  @P1 IMAD R4, R3, 0x8, R6 ;  /* 0x0000000803041824 */ /* 0x003fc800078e0206 */
[----:B------:R-:W-:-:S05]  /*20f0*/  @P1 VIADD R4, R4, 0x18 ;  /* 0x0000001804041836 */ /* 0x000fca0000000000 */
[----:B------:R-:W-:-:S04]  /*2100*/  @P1 PRMT R4, R19, 0x654, R4 ;  /* 0x0000065413041816 */ /* 0x000fc80000000004 */
[----:B------:R0:W-:Y:S01]  /*2110*/  @P1 SYNCS.ARRIVE.TRANS64.RED.A1T0 RZ, [R4+URZ], RZ ;  /* 0x000000ff04ff19a7 */ /* 0x0001e2000810043f */
[----:B------:R-:W-:-:S13]  /*2120*/  ISETP.GT.U32.AND P1, PT, R18, 0x1, PT ;  /* 0x000000011200780c */ /* 0x000fda0003f24070 */
[----:B0-----:R-:W-:Y:S05]  /*2130*/  @P1 BRA `(.L_x_28) ;  /* 0x0000000000041947 */ /* 0x001fea0003800000 */
[----:B------:R-:W-:Y:S01]  /*2140*/  BPT.TRAP 0x1 ;  /* 0x000000040000795c */ /* 0x000fe20000300000 */
.L_x_28:
[----:B------:R-:W-:Y:S01]  /*2150*/  UIADD3 UR5, UR5, 0x1, URZ ;  /* 0x0000000105057890 */ /* 0x000fe2000fffe03f */
[C---:B------:R-:W-:Y:S01]  /*2160*/  ISETP.GT.AND P2, PT, R0.reuse, 0x1, PT ;  /* 0x000000010000780c */ /* 0x040fe20003f44270 */
[----:B------:R-:W-:Y:S02]  /*2170*/  VIADD R3, R3, 0x1 ;  /* 0x0000000103037836 */ /* 0x000fe40000000000 */
[----:B------:R-:W-:Y:S01]  /*2180*/  UISETP.NE.AND UP0, UPT, UR5, 0x3, UPT ;  /* 0x000000030500788c */ /* 0x000fe2000bf05270 */
[----:B------:R-:W-:Y:S02]  /*2190*/  VIADD R0, R0, 0xffffffff ;  /* 0xffffffff00007836 */ /* 0x000fe40000000000 */
[C---:B------:R-:W-:Y:S01]  /*21a0*/  ISETP.NE.AND P1, PT, R3.reuse, 0x3, PT ;  /* 0x000000030300780c */ /* 0x040fe20003f25270 */
[----:B------:R-:W-:Y:S02]  /*21b0*/  USEL UR6, URZ, 0x1, UP0 ;  /* 0x000000013f067887 */ /* 0x000fe40008000000 */
[----:B------:R-:W-:Y:S01]  /*21c0*/  USEL UR5, UR5, URZ, UP0 ;  /* 0x0000003f05057287 */ /* 0x000fe20008000000 */
[----:B------:R-:W-:-:S03]  /*21d0*/  SEL R3, R3, RZ, P1 ;  /* 0x000000ff03037207 */ /* 0x000fc60000800000 */
[----:B------:R-:W-:Y:S01]  /*21e0*/  LOP3.LUT R7, R7, UR6, RZ, 0x3c, !PT ;  /* 0x0000000607077c12 */ /* 0x000fe2000f8e3cff */
[----:B------:R-:W-:Y:S07]  /*21f0*/  @P2 BRA `(.L_x_29) ;  /* 0xfffffff800882947 */ /* 0x000fee000383ffff */
.L_x_22:
[----:B01----:R-:W0:Y:S02]  /*2200*/  LDC R0, c[0x0][0x28c] ;  /* 0x0000a300ff007b82 */ /* 0x003e240000000800 */
[----:B0-----:R-:W-:-:S13]  /*2210*/  ISETP.GE.AND P1, PT, R0, 0x1, PT ;  /* 0x000000010000780c */ /* 0x001fda0003f26270 */
[----:B------:R-:W-:Y:S05]  /*2220*/  @!P1 BRA `(.L_x_30) ;  /* 0x0000000000449947 */ /* 0x000fea0003800000 */
[----:B------:R-:W-:Y:S05]  /*2230*/  @!P0 BRA `(.L_x_31) ;  /* 0x0000000000048947 */ /* 0x000fea0003800000 */
[----:B------:R-:W-:Y:S01]  /*2240*/  BPT.TRAP 0x1 ;  /* 0x000000040000795c */ /* 0x000fe20000300000 */
.L_x_31:
[----:B------:R-:W-:-:S13]  /*2250*/  ISETP.NE.AND P0, PT, R22, RZ, PT ;  /* 0x000000ff1600720c */ /* 0x000fda0003f05270 */
[----:B------:R-:W-:-:S05]  /*2260*/  VOTEU.ANY UP0, P0 ;  /* 0x00000000003f7886 */ /* 0x000fca0000000100 */
[----:B------:R-:W-:-:S06]  /*2270*/  @UP0 UIADD3 UR4, UR44, UR42, URZ ;  /* 0x0000002a2c040290 */ /* 0x000fcc000fffe03f */
[----:B------:R-:W-:Y:S02]  /*2280*/  IMAD.U32 R4, RZ, RZ, UR4 ;  /* 0x00000004ff047e24 */ /* 0x000fe4000f8e00ff */
[----:B------:R-:W-:Y:S02]  /*2290*/  IMAD.U32 R3, RZ, RZ, UR4 ;  /* 0x00000004ff037e24 */ /* 0x000fe4000f8e00ff */
[----:B------:R-:W-:-:S05]  /*22a0*/  @P0 IMAD.WIDE.U32 R4, R4, -0x55555555, RZ ;  /* 0xaaaaaaab04040825 */ /* 0x000fca00078e00ff */
[----:B------:R-:W-:-:S05]  /*22b0*/  @P0 SHF.R.U32.HI R0, RZ, 0x1, R5 ;  /* 0x00000001ff000819 */ /* 0x000fca0000011605 */
[----:B------:R-:W-:-:S04]  /*22c0*/  @P0 IMAD R0, R0, -0x3, R3 ;  /* 0xfffffffd00000824 */ /* 0x000fc800078e0203 */
[----:B------:R-:W-:-:S04]  /*22d0*/  @P0 IMAD R0, R0, 0x8, R6 ;  /* 0x0000000800000824 */ /* 0x000fc800078e0206 */
[----:B------:R-:W-:-:S05]  /*22e0*/  @P0 VIADD R0, R0, 0x18 ;  /* 0x0000001800000836 */ /* 0x000fca0000000000 */
[----:B------:R-:W-:-:S04]  /*22f0*/  @P0 PRMT R0, R19, 0x654, R0 ;  /* 0x0000065413000816 */ /* 0x000fc80000000000 */
[----:B------:R0:W-:Y:S01]  /*2300*/  @P0 SYNCS.ARRIVE.TRANS64.RED.A1T0 RZ, [R0+URZ], RZ ;  /* 0x000000ff00ff09a7 */ /* 0x0001e2000810043f */
[----:B------:R-:W-:-:S13]  /*2310*/  ISETP.GT.U32.AND P0, PT, R18, 0x1, PT ;  /* 0x000000011200780c */ /* 0x000fda0003f04070 */
[----:B0-----:R-:W-:Y:S05]  /*2320*/  @P0 BRA `(.L_x_30) ;  /* 0x0000000000040947 */ /* 0x001fea0003800000 */
[----:B------:R-:W-:Y:S01]  /*2330*/  BPT.TRAP 0x1 ;  /* 0x000000040000795c */ /* 0x000fe20000300000 */
.L_x_30:
[----:B------:R-:W-:Y:S01]  /*2340*/  IMAD.SHL.U32 R3, R70, 0x40, RZ ;  /* 0x0000004046037824 */ /* 0x000fe200078e00ff */
[----:B------:R-:W-:Y:S01]  /*2350*/  UIADD3 UR42, UR43, UR42, URZ ;  /* 0x0000002a2b2a7290 */ /* 0x000fe2000fffe03f */
[----:B------:R-:W-:Y:S01]  /*2360*/  SHF.R.S32.HI R9, RZ, 0x1f, R69 ;  /* 0x0000001fff097819 */ /* 0x000fe20000011445 */
[----:B------:R-:W-:Y:S01]  /*2370*/  UISETP.GE.U32.AND UP1, UPT, UR43, 0x3, UPT ;  /* 0x000000032b00788c */ /* 0x000fe2000bf26070 */
[----:B------:R-:W-:Y:S01]  /*2380*/  IMAD.SHL.U32 R6, R71, 0x80, RZ ;  /* 0x0000008047067824 */ /* 0x000fe200078e00ff */
[----:B------:R-:W-:Y:S01]  /*2390*/  ULDC UR7, c[0x0][0x288] ;  /* 0x0000a20000077ab9 */ /* 0x000fe20000000800 */
[C---:B------:R-:W-:Y:S01]  /*23a0*/  LOP3.LUT R10, R3.reuse, 0x6, R63, 0xf8, !PT ;  /* 0x00000006030a7812 */ /* 0x040fe200078ef83f */
[----:B------:R-:W-:Y:S01]  /*23b0*/  UISETP.GT.U32.AND UP0, UPT, UR42, 0x2, UPT ;  /* 0x000000022a00788c */ /* 0x000fe2000bf04070 */
[----:B------:R-:W-:Y:S01]  /*23c0*/  ISETP.GE.AND P0, PT, R3, UR7, PT ;  /* 0x0000000703007c0c */ /* 0x000fe2000bf06270 */
[----:B------:R-:W-:Y:S01]  /*23d0*/  ULDC.64 UR4, c[0x0][0x5d0] ;  /* 0x0001740000047ab9 */ /* 0x000fe20000000a00 */
[--C-:B------:R-:W-:Y:S01]  /*23e0*/  SHF.R.S32.HI R11, RZ, 0x1f, R10.reuse ;  /* 0x0000001fff0b7819 */ /* 0x100fe2000001140a */
[----:B------:R-:W-:Y:S01]  /*23f0*/  ULDC UR10, c[0x0][0x284] ;  /* 0x0000a100000a7ab9 */ /* 0x000fe20000000800 */
[----:B------:R-:W-:Y:S01]  /*2400*/  IMAD R0, R9, UR4, RZ ;  /* 0x0000000409007c24 */ /* 0x000fe2000f8e02ff */
[----:B------:R-:W-:Y:S01]  /*2410*/  UISETP.LT.U32.AND UP0, UPT, UR43, 0x3, UP0 ;  /* 0x000000032b00788c */ /* 0x000fe20008701070 */
[----:B------:R-:W-:Y:S01]  /*2420*/  ISETP.GE.OR P0, PT, R6, UR10, P0 ;  /* 0x0000000a06007c0c */ /* 0x000fe20008706670 */
[----:B------:R-:W-:Y:S01]  /*2430*/  IMAD.WIDE.U32 R4, R69, UR4, R10 ;  /* 0x0000000445047c25 */ /* 0x000fe2000f8e000a */
[----:B------:R-:W-:Y:S01]  /*2440*/  ULDC.64 UR8, c[0x0][0x5c8] ;  /* 0x0001720000087ab9 */ /* 0x000fe20000000a00 */
[----:B------:R-:W-:-:S02]  /*2450*/  USEL UR6, URZ, 0x1, !UP0 ;  /* 0x000000013f067887 */ /* 0x000fc4000c000000 */
[----:B------:R-:W-:Y:S01]  /*2460*/  IMAD R7, R69, UR5, R0 ;  /* 0x0000000545077c24 */ /* 0x000fe2000f8e0200 */
[----:B------:R-:W-:Y:S01]  /*2470*/  @UP1 UIMAD.WIDE.U32 UR4, UR42, -0x55555555, URZ ;  /* 0xaaaaaaab2a0418a5 */ /* 0x000fe2000f8e003f */
[----:B------:R-:W-:Y:S01]  /*2480*/  IMAD.WIDE R70, R71, 0x80, R56 ;  /* 0x0000008047467825 */ /* 0x000fe200078e0238 */
[----:B------:R-:W-:Y:S02]  /*2490*/  ULOP3.LUT UR40, UR40, UR6, URZ, 0x3c, !UPT ;  /* 0x0000000628287292 */ /* 0x000fe4000f8e3c3f */
[----:B------:R-:W-:Y:S01]  /*24a0*/  @UP1 USHF.R.U32.HI UR4, URZ, 0x1, UR5 ;  /* 0x000000013f041899 */ /* 0x000fe20008011605 */
[----:B------:R-:W-:Y:S02]  /*24b0*/  IMAD.IADD R5, R5, 0x1, R7 ;  /* 0x0000000105057824 */ /* 0x000fe400078e0207 */
[----:B------:R-:W-:Y:S01]  /*24c0*/  IMAD R7, R71, UR8, RZ ;  /* 0x0000000847077c24 */ /* 0x000fe2000f8e02ff */
[----:B------:R-:W-:Y:S01]  /*24d0*/  @UP1 ULOP3.LUT UR40, UR40, 0x1, UR4, 0x78, !UPT ;  /* 0x0000000128281892 */ /* 0x000fe2000f8e7804 */
[----:B------:R-:W-:-:S04]  /*24e0*/  IMAD.WIDE.U32 R72, R70, UR8, R4 ;  /* 0x0000000846487c25 */ /* 0x000fc8000f8e0004 */
[----:B------:R-:W-:Y:S02]  /*24f0*/  IMAD R7, R70, UR9, R7 ;  /* 0x0000000946077c24 */ /* 0x000fe4000f8e0207 */
[----:B------:R-:W-:Y:S01]  /*2500*/  IMAD.MOV.U32 R0, RZ, RZ, -0x1 ;  /* 0xffffffffff007424 */ /* 0x000fe200078e00ff */
[----:B------:R-:W-:Y:S06]  /*2510*/  @P0 BRA `(.L_x_32) ;  /* 0x00000020009c0947 */ /* 0x000fec0003800000 */
[----:B-----5:R-:W-:Y:S01]  /*2520*/  FSETP.NEU.AND P0, PT, R58, RZ, PT ;  /* 0x000000ff3a00720b */ /* 0x020fe20003f0d000 */
[----:B------:R-:W-:Y:S01]  /*2530*/  IMAD.IADD R4, R62, 0x1, -R3 ;  /* 0x000000013e047824 */ /* 0x000fe200078e0a03 */
[----:B------:R-:W-:Y:S01]  /*2540*/  BSSY B0, `(.L_x_32) ;  /* 0x0000224000007945 */ /* 0x000fe20003800000 */
[----:B------:R-:W-:Y:S02]  /*2550*/  IMAD.IADD R3, R67, 0x1, -R6 ;  /* 0x0000000143037824 */ /* 0x000fe400078e0a06 */
[----:B------:R-:W-:Y:S01]  /*2560*/  IMAD.IADD R83, R73, 0x1, R7 ;  /* 0x0000000149537824 */ /* 0x000fe200078e0207 */
[----:B------:R-:W-:-:S04]  /*2570*/  ISETP.GT.AND P2, PT, R4, RZ, PT ;  /* 0x000000ff0400720c */ /* 0x000fc80003f44270 */
[----:B------:R-:W-:-:S03]  /*2580*/  ISETP.GT.AND P1, PT, R3, RZ, P2 ;  /* 0x000000ff0300720c */ /* 0x000fc60001724270 */
[----:B------:R-:W-:Y:S10]  /*2590*/  @!P0 BRA `(.L_x_33) ;  /* 0x0000001400e88947 */ /* 0x000ff40003800000 */
[----:B------:R-:W0:Y:S01]  /*25a0*/  LDC.64 R76, c[0x0][0x5b8] ;  /* 0x00016e00ff4c7b82 */ /* 0x000e220000000a00 */
[----:B------:R-:W-:-:S07]  /*25b0*/  ULDC.64 UR4, c[0x0][0x5c0] ;  /* 0x0001700000047ab9 */ /* 0x000fce0000000a00 */
[----:B------:R-:W1:Y:S08]  /*25c0*/  LDC.64 R78, c[0x0][0x5b0] ;  /* 0x00016c00ff4e7b82 */ /* 0x000e700000000a00 */
[----:B------:R-:W2:Y:S01]  /*25d0*/  LDC.64 R80, c[0x0][0x5a8] ;  /* 0x00016a00ff507b82 */ /* 0x000ea20000000a00 */
[-C--:B0-----:R-:W-:Y:S02]  /*25e0*/  IMAD R6, R9, R76.reuse, RZ ;  /* 0x0000004c09067224 */ /* 0x081fe400078e02ff */
[----:B------:R-:W-:-:S04]  /*25f0*/  IMAD.WIDE.U32 R74, R69, R76, R10 ;  /* 0x0000004c454a7225 */ /* 0x000fc800078e000a */
[----:B------:R-:W-:Y:S02]  /*2600*/  IMAD R73, R69, R77, R6 ;  /* 0x0000004d45497224 */ /* 0x000fe400078e0206 */
[-C--:B-1----:R-:W-:Y:S02]  /*2610*/  IMAD R5, R71, R78.reuse, RZ ;  /* 0x0000004e47057224 */ /* 0x082fe400078e02ff */
[----:B------:R-:W-:Y:S02]  /*2620*/  IMAD.IADD R13, R75, 0x1, R73 ;  /* 0x000000014b0d7824 */ /* 0x000fe400078e0249 */
[----:B------:R-:W-:Y:S02]  /*2630*/  IMAD.MOV.U32 R12, RZ, RZ, R74 ;  /* 0x000000ffff0c7224 */ /* 0x000fe400078e004a */
[C---:B------:R-:W-:Y:S02]  /*2640*/  IMAD R77, R70.reuse, R79, R5 ;  /* 0x0000004f464d7224 */ /* 0x040fe400078e0205 */
[----:B------:R-:W-:-:S04]  /*2650*/  IMAD.WIDE.U32 R6, R70, R78, R12 ;  /* 0x0000004e46067225 */ /* 0x000fc800078e000c */
[----:B------:R-:W-:Y:S01]  /*2660*/  IMAD.IADD R5, R7, 0x1, R77 ;  /* 0x0000000107057824 */ /* 0x000fe200078e024d */
[----:B--2---:R-:W-:-:S04]  /*2670*/  LEA R14, P0, R6, R80, 0x1 ;  /* 0x00000050060e7211 */ /* 0x004fc800078008ff */
[----:B------:R-:W-:-:S05]  /*2680*/  LEA.HI.X R15, R6, R81, R5, 0x1, P0 ;  /* 0x00000051060f7211 */ /* 0x000fca00000f0c05 */
[----:B------:R0:W2:Y:S01]  /*2690*/  @P1 LDG.E.LTC128B.U16 R5, desc[UR36][R14.64] ;  /* 0x000000240e051981 */ /* 0x0000a2000c1e1520 */
[----:B------:R-:W-:Y:S01]  /*26a0*/  LEA R8, P0, R72, UR4, 0x1 ;  /* 0x0000000448087c11 */ /* 0x000fe2000f8008ff */
[----:B------:R-:W-:Y:S01]  /*26b0*/  IMAD.WIDE.U32 R6, R70, R78, R10 ;  /* 0x0000004e46067225 */ /* 0x000fe200078e000a */
[----:B------:R-:W-:Y:S03]  /*26c0*/  BSSY B1, `(.L_x_34) ;  /* 0x0000012000017945 */ /* 0x000fe60003800000 */
[----:B------:R-:W-:Y:S02]  /*26d0*/  IMAD.IADD R7, R77, 0x1, R7 ;  /* 0x000000014d077824 */ /* 0x000fe400078e0207 */
[----:B------:R-:W-:Y:S01]  /*26e0*/  IMAD.WIDE.U32 R20, R69, R76, R6 ;  /* 0x0000004c45147225 */ /* 0x000fe200078e0006 */
[----:B0-----:R-:W-:-:S03]  /*26f0*/  SHF.L.U64.HI R15, R78, 0x3, R79 ;  /* 0x000000034e0f7819 */ /* 0x001fc6000001024f */
[----:B------:R-:W-:Y:S01]  /*2700*/  IMAD.IADD R7, R73, 0x1, R21 ;  /* 0x0000000149077824 */ /* 0x000fe200078e0215 */
[----:B------:R-:W-:Y:S01]  /*2710*/  LEA R6, P4, R20, R80, 0x1 ;  /* 0x0000005014067211 */ /* 0x000fe200078808ff */
[----:B------:R-:W-:-:S03]  /*2720*/  IMAD.SHL.U32 R14, R78, 0x8, RZ ;  /* 0x000000084e0e7824 */ /* 0x000fc600078e00ff */
[----:B------:R-:W-:Y:S01]  /*2730*/  LEA.HI.X R7, R20, R81, R7, 0x1, P4 ;  /* 0x0000005114077211 */ /* 0x000fe200020f0c07 */
[----:B--2---:R-:W-:-:S05]  /*2740*/  HADD2.F32 R9, -RZ, R5.H0_H0 ;  /* 0x20000005ff097230 */ /* 0x004fca0000004100 */
[----:B------:R-:W-:-:S04]  /*2750*/  FMUL R9, R9, R58 ;  /* 0x0000003a09097220 */ /* 0x000fc80000400000 */
[----:B------:R-:W-:Y:S01]  /*2760*/  FFMA R24, R24, R23, R9 ;  /* 0x0000001718187223 */ /* 0x000fe20000000009 */
[----:B------:R-:W-:Y:S02]  /*2770*/  LEA.HI.X R9, R72, UR5, R83, 0x1, P0 ;  /* 0x0000000548097c11 */ /* 0x000fe400080f0c53 */
[----:B------:R-:W-:Y:S02]  /*2780*/  ISETP.GT.AND P0, PT, R4, 0x1, PT ;  /* 0x000000010400780c */ /* 0x000fe40003f04270 */
[----:B------:R-:W-:Y:S02]  /*2790*/  F2FP.F16.F32.PACK_AB R24, RZ, R24 ;  /* 0x00000018ff18723e */ /* 0x000fe400000000ff */
[----:B------:R-:W-:-:S03]  /*27a0*/  ISETP.GT.AND P3, PT, R3, RZ, P0 ;  /* 0x000000ff0300720c */ /* 0x000fc60000764270 */
[----:B------:R0:W-:Y:S10]  /*27b0*/  @P1 STG.E.U16 desc[UR36][R8.64], R24 ;  /* 0x0000001808001986 */ /* 0x0001f4000c101524 */
[----:B------:R-:W-:Y:S05]  /*27c0*/  @!P3 BRA `(.L_x_35) ;  /* 0x000000000004b947 */ /* 0x000fea0003800000 */
[----:B------:R1:W5:Y:S02]  /*27d0*/  LDG.E.LTC128B.U16 R5, desc[UR36][R6.64+0x2] ;  /* 0x0000022406057981 */ /* 0x000364000c1e1520 */
.L_x_35:
[----:B------:R-:W-:Y:S05]  /*27e0*/  BSYNC B1 ;  /* 0x0000000000017941 */ /* 0x000fea0003800000 */
.L_x_34:
[----:B-----5:R-:W-:Y:S01]  /*27f0*/  HADD2.F32 R71, -RZ, R5.H0_H0 ;  /* 0x20000005ff477230 */ /* 0x020fe20000004100 */
[----:B------:R-:W-:Y:S01]  /*2800*/  ISETP.GT.AND P2, PT, R3, 0x8, P2 ;  /* 0x000000080300780c */ /* 0x000fe20001744270 */
[----:B------:R-:W-:Y:S01]  /*2810*/  IMAD.WIDE.U32 R20, R70, R78, R14 ;  /* 0x0000004e46147225 */ /* 0x000fe200078e000e */
[----:B0-----:R-:W-:-:S03]  /*2820*/  PRMT R24, R5, 0x7610, R24 ;  /* 0x0000761005187816 */ /* 0x001fc60000000018 */
[----:B------:R-:W-:Y:S01]  /*2830*/  FMUL R12, R71, R58 ;  /* 0x0000003a470c7220 */ /* 0x000fe20000400000 */
[----:B------:R-:W-:Y:S01]  /*2840*/  IMAD.IADD R77, R77, 0x1, R21 ;  /* 0x000000014d4d7824 */ /* 0x000fe200078e0215 */
[----:B------:R-:W-:Y:S02]  /*2850*/  IADD3 R74, P1, R74, R20, RZ ;  /* 0x000000144a4a7210 */ /* 0x000fe40007f3e0ff */
[----:B------:R-:W-:-:S03]  /*2860*/  FFMA R12, R25, R23, R12 ;  /* 0x00000017190c7223 */ /* 0x000fc6000000000c */
[----:B------:R-:W-:Y:S01]  /*2870*/  IMAD.X R13, R77, 0x1, R13, P1 ;  /* 0x000000014d0d7824 */ /* 0x000fe200008e060d */
[C---:B------:R-:W-:Y:S02]  /*2880*/  LEA R14, P1, R74.reuse, R80, 0x1 ;  /* 0x000000504a0e7211 */ /* 0x040fe400078208ff */
[----:B------:R-:W-:Y:S02]  /*2890*/  F2FP.F16.F32.PACK_AB R12, RZ, R12 ;  /* 0x0000000cff0c723e */ /* 0x000fe400000000ff */
[----:B------:R-:W-:Y:S02]  /*28a0*/  LEA.HI.X R15, R74, R81, R13, 0x1, P1 ;  /* 0x000000514a0f7211 */ /* 0x000fe400008f0c0d */
[----:B------:R-:W-:-:S05]  /*28b0*/  PRMT R21, R12, 0x7610, R21 ;  /* 0x000076100c157816 */ /* 0x000fca0000000015 */
[----:B------:R0:W-:Y:S04]  /*28c0*/  @P3 STG.E.U16 desc[UR36][R8.64+0x2], R21 ;  /* 0x0000021508003986 */ /* 0x0001e8000c101524 */
[----:B------:R-:W2:Y:S01]  /*28d0*/  @P2 LDG.E.LTC128B.U16 R24, desc[UR36][R14.64] ;  /* 0x000000240e182981 */ /* 0x000ea2000c1e1520 */
[----:B------:R-:W-:Y:S01]  /*28e0*/  IADD3 R20, P1, R10, R20, RZ ;  /* 0x000000140a147210 */ /* 0x000fe20007f3e0ff */
[----:B------:R-:W-:Y:S01]  /*28f0*/  BSSY B1, `(.L_x_36) ;  /* 0x0000011000017945 */ /* 0x000fe20003800000 */
[----:B------:R-:W-:Y:S02]  /*2900*/  SHF.L.U64.HI R13, R59, 0x1, R60 ;  /* 0x000000013b0d7819 */ /* 0x000fe4000001023c */
[----:B------:R-:W-:Y:S01]  /*2910*/  ISETP.GT.AND P0, PT, R3, 0x8, P0 ;  /* 0x000000080300780c */ /* 0x000fe20000704270 */
[----:B0-----:R-:W-:Y:S01]  /*2920*/  IMAD.X R21, R11, 0x1, R77, P1 ;  /* 0x000000010b157824 */ /* 0x001fe200008e064d */
[----:B------:R-:W-:Y:S01]  /*2930*/  LEA R12, P1, R59, R8, 0x1 ;  /* 0x000000083b0c7211 */ /* 0x000fe200078208ff */
[----:B------:R-:W-:-:S04]  /*2940*/  IMAD.WIDE.U32 R20, R69, R76, R20 ;  /* 0x0000004c45147225 */ /* 0x000fc800078e0014 */
[----:B------:R-:W-:Y:S01]  /*2950*/  IMAD.X R13, R13, 0x1, R9, P1 ;  /* 0x000000010d0d7824 */ /* 0x000fe200008e0609 */
[----:B------:R-:W-:Y:S01]  /*2960*/  LEA R10, P3, R20, R80, 0x1 ;  /* 0x00000050140a7211 */ /* 0x000fe200078608ff */
[----:B------:R-:W-:-:S05]  /*2970*/  IMAD.IADD R11, R73, 0x1, R21 ;  /* 0x00000001490b7824 */ /* 0x000fca00078e0215 */
[----:B------:R-:W-:Y:S01]  /*2980*/  LEA.HI.X R11, R20, R81, R11, 0x1, P3 ;  /* 0x00000051140b7211 */ /* 0x000fe200018f0c0b */
[----:B--2---:R-:W-:-:S05]  /*2990*/  HADD2.F32 R5, -RZ, R24.H0_H0 ;  /* 0x20000018ff057230 */ /* 0x004fca0000004100 */
[----:B------:R-:W-:-:S04]  /*29a0*/  FMUL R5, R5, R58 ;  /* 0x0000003a05057220 */ /* 0x000fc80000400000 */
[----:B------:R-:W-:-:S05]  /*29b0*/  FFMA R5, R26, R23, R5 ;  /* 0x000000171a057223 */ /* 0x000fca0000000005 */
[----:B------:R-:W-:-:S05]  /*29c0*/  F2FP.F16.F32.PACK_AB R5, RZ, R5 ;  /* 0x00000005ff05723e */ /* 0x000fca00000000ff */
[----:B------:R0:W-:Y:S01]  /*29d0*/  @P2 STG.E.U16 desc[UR36][R12.64], R5 ;  /* 0x000000050c002986 */ /* 0x0001e2000c101524 */
[----:B------:R-:W-:Y:S05]  /*29e0*/  @!P0 BRA `(.L_x_37) ;  /* 0x0000000000048947 */ /* 0x000fea0003800000 */
[----:B------:R2:W5:Y:S02]  /*29f0*/  LDG.E.LTC128B.U16 R24, desc[UR36][R10.64+0x2] ;  /* 0x000002240a187981 */ /* 0x000564000c1e1520 */
.L_x_37:
[----:B------:R-:W-:Y:S05]  /*2a00*/  BSYNC B1 ;  /* 0x0000000000017941 */ /* 0x000fea0003800000 */
.L_x_36:
[----:B0----5:R-:W-:Y:S01]  /*2a10*/  HADD2.F32 R5, -RZ, R24.H0_H0 ;  /* 0x20000018ff057230 */ /* 0x021fe20000004100 */
[----:B------:R-:W-:Y:S01]  /*2a20*/  ISETP.GT.AND P1, PT, R4, 0x8, PT ;  /* 0x000000080400780c */ /* 0x000fe20003f24270 */
[----:B------:R-:W-:Y:S03]  /*2a30*/  BSSY B1, `(.L_x_38) ;  /* 0x0000008000017945 */ /* 0x000fe60003800000 */
[----:B------:R-:W-:Y:S01]  /*2a40*/  FMUL R14, R5, R58 ;  /* 0x0000003a050e7220 */ /* 0x000fe20000400000 */
[----:B------:R-:W-:-:S03]  /*2a50*/  ISETP.GT.AND P2, PT, R3, RZ, P1 ;  /* 0x000000ff0300720c */ /* 0x000fc60000f44270 */
[----:B------:R-:W-:-:S05]  /*2a60*/  FFMA R14, R27, R23, R14 ;  /* 0x000000171b0e7223 */ /* 0x000fca000000000e */
[----:B------:R-:W-:-:S05]  /*2a70*/  F2FP.F16.F32.PACK_AB R14, RZ, R14 ;  /* 0x0000000eff0e723e */ /* 0x000fca00000000ff */
[----:B------:R0:W-:Y:S01]  /*2a80*/  @P0 STG.E.U16 desc[UR36][R12.64+0x2], R14 ;  /* 0x0000020e0c000986 */ /* 0x0001e2000c101524 */
[----:B------:R-:W-:Y:S05]  /*2a90*/  @!P2 BRA `(.L_x_39) ;  /* 0x000000000004a947 */ /* 0x000fea0003800000 */
[----:B------:R3:W5:Y:S02]  /*2aa0*/  LDG.E.LTC128B.U16 R24, desc[UR36][R6.64+0x10] ;  /* 0x0000102406187981 */ /* 0x000764000c1e1520 */
.L_x_39:
[----:B------:R-:W-:Y:S05]  /*2ab0*/  BSYNC B1 ;  /* 0x0000000000017941 */ /* 0x000fea0003800000 */
.L_x_38:
[----:B-----5:R-:W-:Y:S01]  /*2ac0*/  HADD2.F32 R5, -RZ, R24.H0_H0 ;  /* 0x20000018ff057230 */ /* 0x020fe20000004100 */
        /* <DEDUP_REMOVED lines=9> */
.L_x_41:
[----:B------:R-:W-:Y:S05]  /*2b60*/  BSYNC B1 ;  /* 0x0000000000017941 */ /* 0x000fea0003800000 */
.L_x_40:
[----:B----45:R-:W-:Y:S01]  /*2b70*/  HADD2.F32 R5, -RZ, R24.H0_H0 ;  /* 0x20000018ff057230 */ /* 0x030fe20000004100 */
[----:B------:R-:W-:Y:S01]  /*2b80*/  ISETP.GT.AND P1, PT, R3, 0x8, P1 ;  /* 0x000000080300780c */ /* 0x000fe20000f24270 */
[----:B------:R-:W-:Y:S03]  /*2b90*/  BSSY B1, `(.L_x_42) ;  /* 0x0000007000017945 */ /* 0x000fe60003800000 */
[----:B0-----:R-:W-:-:S04]  /*2ba0*/  FMUL R14, R5, R58 ;  /* 0x0000003a050e7220 */ /* 0x001fc80000400000 */
[----:B------:R-:W-:-:S05]  /*2bb0*/  FFMA R14, R29, R23, R14 ;  /* 0x000000171d0e7223 */ /* 0x000fca000000000e */
[----:B------:R-:W-:-:S05]  /*2bc0*/  F2FP.F16.F32.PACK_AB R14, RZ, R14 ;  /* 0x0000000eff0e723e */ /* 0x000fca00000000ff */
[----:B------:R0:W-:Y:S01]  /*2bd0*/  @P3 STG.E.U16 desc[UR36][R8.64+0x12], R14 ;  /* 0x0000120e08003986 */ /* 0x0001e2000c101524 */
[----:B------:R-:W-:Y:S05]  /*2be0*/  @!P1 BRA `(.L_x_43) ;  /* 0x0000000000049947 */ /* 0x000fea0003800000 */
[----:B------:R4:W5:Y:S02]  /*2bf0*/  LDG.E.LTC128B.U16 R24, desc[UR36][R10.64+0x10] ;  /* 0x000010240a187981 */ /* 0x000964000c1e1520 */
.L_x_43:
[----:B------:R-:W-:Y:S05]  /*2c00*/  BSYNC B1 ;  /* 0x0000000000017941 */ /* 0x000fea0003800000 */
.L_x_42:
[----:B-----5:R-:W-:Y:S01]  /*2c10*/  HADD2.F32 R5, -RZ, R24.H0_H0 ;  /* 0x20000018ff057230 */ /* 0x020fe20000004100 */
[----:B------:R-:W-:Y:S01]  /*2c20*/  ISETP.GT.AND P0, PT, R3, 0x8, P0 ;  /* 0x000000080300780c */ /* 0x000fe20000704270 */
[----:B------:R-:W-:Y:S03]  /*2c30*/  BSSY B1, `(.L_x_44) ;  /* 0x0000007000017945 */ /* 0x000fe60003800000 */
[----:B------:R-:W-:-:S04]  /*2c40*/  FMUL R5, R5, R58 ;  /* 0x0000003a05057220 */ /* 0x000fc80000400000 */
[----:B------:R-:W-:-:S05]  /*2c50*/  FFMA R5, R30, R23, R5 ;  /* 0x000000171e057223 */ /* 0x000fca0000000005 */
[----:B------:R-:W-:-:S05]  /*2c60*/  F2FP.F16.F32.PACK_AB R5, RZ, R5 ;  /* 0x00000005ff05723e */ /* 0x000fca00000000ff */
[----:B------:R0:W-:Y:S01]  /*2c70*/  @P1 STG.E.U16 desc[UR36][R12.64+0x10], R5 ;  /* 0x000010050c001986 */ /* 0x0001e2000c101524 */
[----:B------:R-:W-:Y:S05]  /*2c80*/  @!P0 BRA `(.L_x_45) ;  /* 0x0000000000048947 */ /* 0x000fea0003800000 */
[----:B------:R0:W5:Y:S02]  /*2c90*/  LDG.E.LTC128B.U16 R24, desc[UR36][R10.64+0x12] ;  /* 0x000012240a187981 */ /* 0x000164000c1e1520 */
.L_x_45:
[----:B------:R-:W-:Y:S05]  /*2ca0*/  BSYNC B1 ;  /* 0x0000000000017941 */ /* 0x000fea0003800000 */
.L_x_44:
        /* <DEDUP_REMOVED lines=10> */
.L_x_47:
[----:B------:R-:W-:Y:S05]  /*2d50*/  BSYNC B1 ;  /* 0x0000000000017941 */ /* 0x000fea0003800000 */
.L_x_46:
        /* <DEDUP_REMOVED lines=10> */
.L_x_49:
[----:B------:R-:W-:Y:S05]  /*2e00*/  BSYNC B1 ;  /* 0x0000000000017941 */ /* 0x000fea0003800000 */
.L_x_48:
[----:B0----5:R-:W-:Y:S01]  /*2e10*/  HADD2.F32 R5, -RZ, R24.H0_H0 ;  /* 0x20000018ff057230 */ /* 0x021fe20000004100 */
        /* <DEDUP_REMOVED lines=8> */
.L_x_51:
[----:B------:R-:W-:Y:S05]  /*2ea0*/  BSYNC B1 ;  /* 0x0000000000017941 */ /* 0x000fea0003800000 */
.L_x_50:
        /* <DEDUP_REMOVED lines=9> */
.L_x_53:
[----:B------:R-:W-:Y:S05]  /*2f40*/  BSYNC B1 ;  /* 0x0000000000017941 */ /* 0x000fea0003800000 */
.L_x_52:
        /* <DEDUP_REMOVED lines=10> */
.L_x_55:
[----:B------:R-:W-:Y:S05]  /*2ff0*/  BSYNC B1 ;  /* 0x0000000000017941 */ /* 0x000fea0003800000 */
.L_x_54:
        /* <DEDUP_REMOVED lines=10> */
.L_x_57:
[----:B------:R-:W-:Y:S05]  /*30a0*/  BSYNC B1 ;  /* 0x0000000000017941 */ /* 0x000fea0003800000 */
.L_x_56:
        /* <DEDUP_REMOVED lines=9> */
.L_x_59:
[----:B------:R-:W-:Y:S05]  /*3140*/  BSYNC B1 ;  /* 0x0000000000017941 */ /* 0x000fea0003800000 */
.L_x_58:
        /* <DEDUP_REMOVED lines=9> */
.L_x_61:
[----:B------:R-:W-:Y:S05]  /*31e0*/  BSYNC B1 ;  /* 0x0000000000017941 */ /* 0x000fea0003800000 */
.L_x_60:
        /* <DEDUP_REMOVED lines=10> */
.L_x_63:
[----:B------:R-:W-:Y:S05]  /*3290*/  BSYNC B1 ;  /* 0x0000000000017941 */ /* 0x000fea0003800000 */
.L_x_62:
        /* <DEDUP_REMOVED lines=10> */
.L_x_65:
[----:B------:R-:W-:Y:S05]  /*3340*/  BSYNC B1 ;  /* 0x0000000000017941 */ /* 0x000fea0003800000 */
.L_x_64:
        /* <DEDUP_REMOVED lines=9> */
.L_x_67:
[----:B------:R-:W-:Y:S05]  /*33e0*/  BSYNC B1 ;  /* 0x0000000000017941 */ /* 0x000fea0003800000 */
.L_x_66:
        /* <DEDUP_REMOVED lines=9> */
.L_x_69:
[----:B------:R-:W-:Y:S05]  /*3480*/  BSYNC B1 ;  /* 0x0000000000017941 */ /* 0x000fea0003800000 */
.L_x_68:
        /* <DEDUP_REMOVED lines=10> */
.L_x_71:
[----:B------:R-:W-:Y:S05]  /*3530*/  BSYNC B1 ;  /* 0x0000000000017941 */ /* 0x000fea0003800000 */
.L_x_70:
        /* <DEDUP_REMOVED lines=10> */
.L_x_73:
[----:B------:R-:W-:Y:S05]  /*35e0*/  BSYNC B1 ;  /* 0x0000000000017941 */ /* 0x000fea0003800000 */
.L_x_72:
        /* <DEDUP_REMOVED lines=9> */
.L_x_75:
[----:B------:R-:W-:Y:S05]  /*3680*/  BSYNC B1 ;  /* 0x0000000000017941 */ /* 0x000fea0003800000 */
.L_x_74:
        /* <DEDUP_REMOVED lines=9> */
.L_x_77:
[----:B------:R-:W-:Y:S05]  /*3720*/  BSYNC B1 ;  /* 0x0000000000017941 */ /* 0x000fea0003800000 */
.L_x_76:
        /* <DEDUP_REMOVED lines=10> */
.L_x_79:
[----:B------:R-:W-:Y:S05]  /*37d0*/  BSYNC B1 ;  /* 0x0000000000017941 */ /* 0x000fea0003800000 */
.L_x_78:
        /* <DEDUP_REMOVED lines=10> */
.L_x_81:
[----:B------:R-:W-:Y:S05]  /*3880*/  BSYNC B1 ;  /* 0x0000000000017941 */ /* 0x000fea0003800000 */
.L_x_80:
        /* <DEDUP_REMOVED lines=9> */
.L_x_83:
[----:B------:R-:W-:Y:S05]  /*3920*/  BSYNC B1 ;  /* 0x0000000000017941 */ /* 0x000fea0003800000 */
.L_x_82:
        /* <DEDUP_REMOVED lines=9> */
.L_x_85:
[----:B------:R-:W-:Y:S05]  /*39c0*/  BSYNC B1 ;  /* 0x0000000000017941 */ /* 0x000fea0003800000 */
.L_x_84:
        /* <DEDUP_REMOVED lines=10> */
.L_x_87:
[----:B------:R-:W-:Y:S05]  /*3a70*/  BSYNC B1 ;  /* 0x0000000000017941 */ /* 0x000fea0003800000 */
.L_x_86:
[----:B-----5:R-:W-:Y:S01]  /*3a80*/  HADD2.F32 R5, -RZ, R24.H0_H0 ;  /* 0x20000018ff057230 */ /* 0x020fe20000004100 */
[----:B------:R-:W-:Y:S01]  /*3a90*/  ISETP.GT.AND P0, PT, R4, 0x39, PT ;  /* 0x000000390400780c */ /* 0x000fe20003f04270 */
[----:B------:R-:W-:Y:S01]  /*3aa0*/  @P2 IMAD.MOV.U32 R4, RZ, RZ, R8 ;  /* 0x000000ffff042224 */ /* 0x000fe200078e0008 */
[----:B------:R-:W-:Y:S02]  /*3ab0*/  BSSY B1, `(.L_x_88) ;  /* 0x000000a000017945 */ /* 0x000fe40003800000 */
[----:B------:R-:W-:Y:S01]  /*3ac0*/  FMUL R5, R5, R58 ;  /* 0x0000003a05057220 */ /* 0x000fe20000400000 */
[----:B------:R-:W-:-:S03]  /*3ad0*/  ISETP.GT.AND P3, PT, R3, RZ, P0 ;  /* 0x000000ff0300720c */ /* 0x000fc60000764270 */
[----:B------:R-:W-:-:S05]  /*3ae0*/  FFMA R5, R52, R23, R5 ;  /* 0x0000001734057223 */ /* 0x000fca0000000005 */
[----:B------:R-:W-:-:S04]  /*3af0*/  F2FP.F16.F32.PACK_AB R5, RZ, R5 ;  /* 0x00000005ff05723e */ /* 0x000fc800000000ff */
[----:B0-----:R-:W-:Y:S01]  /*3b00*/  PRMT R14, R5, 0x7610, R14 ;  /* 0x00007610050e7816 */ /* 0x001fe2000000000e */
[----:B------:R-:W-:-:S05]  /*3b10*/  @P2 IMAD.MOV.U32 R5, RZ, RZ, R9 ;  /* 0x000000ffff052224 */ /* 0x000fca00078e0009 */
[----:B------:R0:W-:Y:S01]  /*3b20*/  @P2 STG.E.U16 desc[UR36][R4.64+0x70], R14 ;  /* 0x0000700e04002986 */ /* 0x0001e2000c101524 */
[----:B------:R-:W-:Y:S05]  /*3b30*/  @!P3 BRA `(.L_x_89) ;  /* 0x000000000004b947 */ /* 0x000fea0003800000 */
[----:B------:R0:W5:Y:S02]  /*3b40*/  LDG.E.LTC128B.U16 R24, desc[UR36][R6.64+0x72] ;  /* 0x0000722406187981 */ /* 0x000164000c1e1520 */
.L_x_89:
[----:B------:R-:W-:Y:S05]  /*3b50*/  BSYNC B1 ;  /* 0x0000000000017941 */ /* 0x000fea0003800000 */
.L_x_88:
        /* <DEDUP_REMOVED lines=9> */
.L_x_91:
[----:B------:R-:W-:Y:S05]  /*3bf0*/  BSYNC B1 ;  /* 0x0000000000017941 */ /* 0x000fea0003800000 */
.L_x_90:
[----:B-----5:R-:W-:Y:S01]  /*3c00*/  HADD2.F32 R5, -RZ, R24.H0_H0 ;  /* 0x20000018ff057230 */ /* 0x020fe20000004100 */
[----:B------:R-:W-:Y:S01]  /*3c10*/  ISETP.GT.AND P0, PT, R3, 0x8, P0 ;  /* 0x000000080300780c */ /* 0x000fe20000704270 */
[----:B0-----:R-:W-:Y:S01]  /*3c20*/  @P1 IMAD.MOV.U32 R4, RZ, RZ, R12 ;  /* 0x000000ffff041224 */ /* 0x001fe200078e000c */
[----:B------:R-:W-:Y:S02]  /*3c30*/  BSSY B1, `(.L_x_92) ;  /* 0x0000009000017945 */ /* 0x000fe40003800000 */
[----:B------:R-:W-:-:S04]  /*3c40*/  FMUL R5, R5, R58 ;  /* 0x0000003a05057220 */ /* 0x000fc80000400000 */
[----:B------:R-:W-:-:S05]  /*3c50*/  FFMA R5, R54, R23, R5 ;  /* 0x0000001736057223 */ /* 0x000fca0000000005 */
[----:B------:R-:W-:-:S04]  /*3c60*/  F2FP.F16.F32.PACK_AB R5, RZ, R5 ;  /* 0x00000005ff05723e */ /* 0x000fc800000000ff */
[----:B-1-3--:R-:W-:Y:S01]  /*3c70*/  PRMT R6, R5, 0x7610, R6 ;  /* 0x0000761005067816 */ /* 0x00afe20000000006 */
[----:B------:R-:W-:-:S05]  /*3c80*/  @P1 IMAD.MOV.U32 R5, RZ, RZ, R13 ;  /* 0x000000ffff051224 */ /* 0x000fca00078e000d */
[----:B------:R0:W-:Y:S01]  /*3c90*/  @P1 STG.E.U16 desc[UR36][R4.64+0x70], R6 ;  /* 0x0000700604001986 */ /* 0x0001e2000c101524 */
[----:B------:R-:W-:Y:S05]  /*3ca0*/  @!P0 BRA `(.L_x_93) ;  /* 0x0000000000048947 */ /* 0x000fea0003800000 */
[----:B------:R1:W5:Y:S02]  /*3cb0*/  LDG.E.LTC128B.U16 R24, desc[UR36][R10.64+0x72] ;  /* 0x000072240a187981 */ /* 0x000364000c1e1520 */
.L_x_93:
[----:B------:R-:W-:Y:S05]  /*3cc0*/  BSYNC B1 ;  /* 0x0000000000017941 */ /* 0x000fea0003800000 */
.L_x_92:
[----:B------:R-:W-:Y:S05]  /*3cd0*/  @!P0 BRA `(.L_x_94) ;  /* 0x0000000800a88947 */ /* 0x000fea0003800000 */
[----:B-----5:R-:W-:-:S05]  /*3ce0*/  HADD2.F32 R3, -RZ, R24.H0_H0 ;  /* 0x20000018ff037230 */ /* 0x020fca0000004100 */
[----:B0-----:R-:W-:-:S04]  /*3cf0*/  FMUL R4, R3, R58 ;  /* 0x0000003a03047220 */ /* 0x001fc80000400000 */
[----:B------:R-:W-:-:S05]  /*3d00*/  FFMA R4, R55, R23, R4 ;  /* 0x0000001737047223 */ /* 0x000fca0000000004 */
[----:B------:R-:W-:-:S05]  /*3d10*/  F2FP.F16.F32.PACK_AB R4, RZ, R4 ;  /* 0x00000004ff04723e */ /* 0x000fca00000000ff */
[----:B------:R3:W-:Y:S01]  /*3d20*/  STG.E.U16 desc[UR36][R12.64+0x72], R4 ;  /* 0x000072040c007986 */ /* 0x0007e2000c101524 */
[----:B------:R-:W-:Y:S05]  /*3d30*/  BRA `(.L_x_94) ;  /* 0x0000000800907947 */ /* 0x000fea0003800000 */
.L_x_33:
[----:B------:R-:W-:Y:S01]  /*3d40*/  ISETP.GT.AND P3, PT, R4, 0x1, PT ;  /* 0x000000010400780c */ /* 0x000fe20003f64270 */
[----:B------:R-:W-:Y:S01]  /*3d50*/  ULDC.64 UR4, c[0x0][0x5c0] ;  /* 0x0001700000047ab9 */ /* 0x000fe20000000a00 */
[-C--:B------:R-:W-:Y:S01]  /*3d60*/  FMUL R24, R24, R23.reuse ;  /* 0x0000001718187220 */ /* 0x080fe20000400000 */
[----:B------:R-:W-:Y:S01]  /*3d70*/  LEA R6, P4, R72, UR4, 0x1 ;  /* 0x0000000448067c11 */ /* 0x000fe2000f8808ff */
[-C--:B------:R-:W-:Y:S01]  /*3d80*/  FMUL R25, R25, R23.reuse ;  /* 0x0000001719197220 */ /* 0x080fe20000400000 */
[----:B------:R-:W-:Y:S01]  /*3d90*/  ISETP.GT.AND P0, PT, R3, RZ, P3 ;  /* 0x000000ff0300720c */ /* 0x000fe20001f04270 */
[-C--:B------:R-:W-:Y:S01]  /*3da0*/  FMUL R26, R26, R23.reuse ;  /* 0x000000171a1a7220 */ /* 0x080fe20000400000 */
[----:B------:R-:W-:Y:S01]  /*3db0*/  F2FP.F16.F32.PACK_AB R24, RZ, R24 ;  /* 0x00000018ff18723e */ /* 0x000fe200000000ff */
[-C--:B------:R-:W-:Y:S01]  /*3dc0*/  FMUL R27, R27, R23.reuse ;  /* 0x000000171b1b7220 */ /* 0x080fe20000400000 */
[----:B------:R-:W-:Y:S01]  /*3dd0*/  LEA.HI.X R7, R72, UR5, R83, 0x1, P4 ;  /* 0x0000000548077c11 */ /* 0x000fe2000a0f0c53 */
[----:B------:R-:W-:Y:S01]  /*3de0*/  FMUL R28, R28, R23 ;  /* 0x000000171c1c7220 */ /* 0x000fe20000400000 */
[----:B------:R-:W-:Y:S01]  /*3df0*/  F2FP.F16.F32.PACK_AB R25, RZ, R25 ;  /* 0x00000019ff19723e */ /* 0x000fe200000000ff */
[-C--:B------:R-:W-:Y:S01]  /*3e00*/  FMUL R29, R29, R23.reuse ;  /* 0x000000171d1d7220 */ /* 0x080fe20000400000 */
[----:B------:R-:W-:Y:S01]  /*3e10*/  ISETP.GT.AND P2, PT, R3, 0x8, P2 ;  /* 0x000000080300780c */ /* 0x000fe20001744270 */
[----:B------:R-:W-:Y:S01]  /*3e20*/  @P1 STG.E.U16 desc[UR36][R6.64], R24 ;  /* 0x0000001806001986 */ /* 0x000fe2000c101524 */
[----:B------:R-:W-:Y:S01]  /*3e30*/  ISETP.GT.AND P1, PT, R4, 0x8, PT ;  /* 0x000000080400780c */ /* 0x000fe20003f24270 */
[-C--:B------:R-:W-:Y:S01]  /*3e40*/  FMUL R30, R30, R23.reuse ;  /* 0x000000171e1e7220 */ /* 0x080fe20000400000 */
[C---:B------:R-:W-:Y:S01]  /*3e50*/  SHF.L.U64.HI R5, R59.reuse, 0x1, R60 ;  /* 0x000000013b057819 */ /* 0x040fe2000001023c */
[----:B------:R-:W-:Y:S01]  /*3e60*/  @P0 STG.E.U16 desc[UR36][R6.64+0x2], R25 ;  /* 0x0000021906000986 */ /* 0x000fe2000c101524 */
[----:B------:R-:W-:Y:S01]  /*3e70*/  LEA R8, P5, R59, R6, 0x1 ;  /* 0x000000063b087211 */ /* 0x000fe200078a08ff */
[-C--:B------:R-:W-:Y:S01]  /*3e80*/  FMUL R31, R31, R23.reuse ;  /* 0x000000171f1f7220 */ /* 0x080fe20000400000 */
[----:B------:R-:W-:Y:S01]  /*3e90*/  ISETP.GT.AND P3, PT, R3, 0x8, P3 ;  /* 0x000000080300780c */ /* 0x000fe20001f64270 */
[-C--:B------:R-:W-:Y:S01]  /*3ea0*/  FMUL R32, R32, R23.reuse ;  /* 0x0000001720207220 */ /* 0x080fe20000400000 */
[----:B------:R-:W-:Y:S01]  /*3eb0*/  ISETP.GT.AND P0, PT, R4, 0x9, PT ;  /* 0x000000090400780c */ /* 0x000fe20003f04270 */
[----:B------:R-:W-:Y:S01]  /*3ec0*/  IMAD.X R9, R5, 0x1, R7, P5 ;  /* 0x0000000105097824 */ /* 0x000fe200028e0607 */
[----:B------:R-:W-:Y:S01]  /*3ed0*/  ISETP.GT.AND P4, PT, R3, RZ, P1 ;  /* 0x000000ff0300720c */ /* 0x000fe20000f84270 */
[-C--:B------:R-:W-:Y:S01]  /*3ee0*/  FMUL R33, R33, R23.reuse ;  /* 0x0000001721217220 */ /* 0x080fe20000400000 */
[----:B------:R-:W-:Y:S01]  /*3ef0*/  F2FP.F16.F32.PACK_AB R26, RZ, R26 ;  /* 0x0000001aff1a723e */ /* 0x000fe200000000ff */
[-C--:B------:R-:W-:Y:S01]  /*3f00*/  FMUL R34, R34, R23.reuse ;  /* 0x0000001722227220 */ /* 0x080fe20000400000 */
[----:B------:R-:W-:Y:S01]  /*3f10*/  ISETP.GT.AND P5, PT, R3, RZ, P0 ;  /* 0x000000ff0300720c */ /* 0x000fe200007a4270 */
[----:B------:R-:W-:Y:S01]  /*3f20*/  FMUL R35, R35, R23 ;  /* 0x0000001723237220 */ /* 0x000fe20000400000 */
[----:B------:R-:W-:Y:S01]  /*3f30*/  F2FP.F16.F32.PACK_AB R27, RZ, R27 ;  /* 0x0000001bff1b723e */ /* 0x000fe200000000ff */
[----:B------:R-:W-:Y:S01]  /*3f40*/  @P2 STG.E.U16 desc[UR36][R8.64], R26 ;  /* 0x0000001a08002986 */ /* 0x000fe2000c101524 */
[----:B------:R-:W-:Y:S01]  /*3f50*/  F2FP.F16.F32.PACK_AB R28, RZ, R28 ;  /* 0x0000001cff1c723e */ /* 0x000fe200000000ff */
[-C--:B------:R-:W-:Y:S01]  /*3f60*/  FMUL R36, R36, R23.reuse ;  /* 0x0000001724247220 */ /* 0x080fe20000400000 */
[----:B------:R-:W-:Y:S01]  /*3f70*/  ISETP.GT.AND P2, PT, R3, 0x8, P1 ;  /* 0x000000080300780c */ /* 0x000fe20000f44270 */
[----:B------:R-:W-:Y:S01]  /*3f80*/  @P3 STG.E.U16 desc[UR36][R8.64+0x2], R27 ;  /* 0x0000021b08003986 */ /* 0x000fe2000c101524 */
[----:B------:R-:W-:Y:S01]  /*3f90*/  ISETP.GT.AND P1, PT, R4, 0x10, PT ;  /* 0x000000100400780c */ /* 0x000fe20003f24270 */
[----:B------:R-:W-:Y:S01]  /*3fa0*/  FMUL R37, R37, R23 ;  /* 0x0000001725257220 */ /* 0x000fe20000400000 */
[----:B------:R-:W-:Y:S01]  /*3fb0*/  F2FP.F16.F32.PACK_AB R29, RZ, R29 ;  /* 0x0000001dff1d723e */ /* 0x000fe200000000ff */
[----:B------:R-:W-:Y:S01]  /*3fc0*/  @P4 STG.E.U16 desc[UR36][R6.64+0x10], R28 ;  /* 0x0000101c06004986 */ /* 0x000fe2000c101524 */
[C---:B------:R-:W-:Y:S01]  /*3fd0*/  ISETP.GT.AND P3, PT, R3.reuse, 0x8, P0 ;  /* 0x000000080300780c */ /* 0x040fe20000764270 */
[-C--:B------:R-:W-:Y:S01]  /*3fe0*/  FMUL R38, R38, R23.reuse ;  /* 0x0000001726267220 */ /* 0x080fe20000400000 */
[----:B------:R-:W-:Y:S01]  /*3ff0*/  ISETP.GT.AND P0, PT, R4, 0x11, PT ;  /* 0x000000110400780c */ /* 0x000fe20003f04270 */
[----:B------:R-:W-:Y:S01]  /*4000*/  @P5 STG.E.U16 desc[UR36][R6.64+0x12], R29 ;  /* 0x0000121d06005986 */ /* 0x000fe2000c101524 */
        /* <DEDUP_REMOVED lines=42> */
[----:B------:R-:W-:Y:S01]  /*42b0*/  ISETP.GT.AND P5, PT, R3, RZ, P0 ;  /* 0x000000ff0300720c */ /* 0x000fe200007a4270 */
[-C--:B------:R-:W-:Y:S01]  /*42c0*/  FMUL R52, R52, R23.reuse ;  /* 0x0000001734347220 */ /* 0x080fe20000400000 */
[----:B------:R-:W-:Y:S01]  /*42d0*/  F2FP.F16.F32.PACK_AB R38, RZ, R38 ;  /* 0x00000026ff26723e */ /* 0x000fe200000000ff */
[----:B------:R-:W-:Y:S01]  /*42e0*/  FMUL R53, R53, R23 ;  /* 0x0000001735357220 */ /* 0x000fe20000400000 */
[----:B------:R-:W-:Y:S01]  /*42f0*/  F2FP.F16.F32.PACK_AB R39, RZ, R39 ;  /* 0x00000027ff27723e */ /* 0x000fe200000000ff */
[----:B------:R-:W-:Y:S01]  /*4300*/  FMUL R54, R54, R23 ;  /* 0x0000001736367220 */ /* 0x000fe20000400000 */
[----:B------:R-:W-:Y:S01]  /*4310*/  F2FP.F16.F32.PACK_AB R40, RZ, R40 ;  /* 0x00000028ff28723e */ /* 0x000fe200000000ff */
[----:B------:R-:W-:Y:S01]  /*4320*/  @P2 STG.E.U16 desc[UR36][R8.64+0x30], R38 ;  /* 0x0000302608002986 */ /* 0x000fe2000c101524 */
[----:B------:R-:W-:Y:S01]  /*4330*/  F2FP.F16.F32.PACK_AB R41, RZ, R41 ;  /* 0x00000029ff29723e */ /* 0x000fe200000000ff */
[----:B------:R-:W-:Y:S01]  /*4340*/  FMUL R55, R55, R23 ;  /* 0x0000001737377220 */ /* 0x000fe20000400000 */
[C---:B------:R-:W-:Y:S01]  /*4350*/  ISETP.GT.AND P1, PT, R3.reuse, 0x8, P1 ;  /* 0x000000080300780c */ /* 0x040fe20000f24270 */
[----:B------:R-:W-:Y:S01]  /*4360*/  @P3 STG.E.U16 desc[UR36][R8.64+0x32], R39 ;  /* 0x0000322708003986 */ /* 0x000fe2000c101524 */
[----:B------:R-:W-:-:S02]  /*4370*/  ISETP.GT.AND P2, PT, R3, 0x8, P0 ;  /* 0x000000080300780c */ /* 0x000fc40000744270 */
[C---:B------:R-:W-:Y:S01]  /*4380*/  ISETP.GT.AND P0, PT, R4.reuse, 0x29, PT ;  /* 0x000000290400780c */ /* 0x040fe20003f04270 */
[----:B------:R-:W-:Y:S01]  /*4390*/  @P4 STG.E.U16 desc[UR36][R6.64+0x40], R40 ;  /* 0x0000402806004986 */ /* 0x000fe2000c101524 */
[----:B------:R-:W-:Y:S02]  /*43a0*/  ISETP.GT.AND P4, PT, R4, 0x28, PT ;  /* 0x000000280400780c */ /* 0x000fe40003f84270 */
[----:B------:R-:W-:Y:S01]  /*43b0*/  F2FP.F16.F32.PACK_AB R42, RZ, R42 ;  /* 0x0000002aff2a723e */ /* 0x000fe200000000ff */
[----:B------:R-:W-:Y:S01]  /*43c0*/  @P5 STG.E.U16 desc[UR36][R6.64+0x42], R41 ;  /* 0x0000422906005986 */ /* 0x000fe2000c101524 */
[C---:B------:R-:W-:Y:S02]  /*43d0*/  ISETP.GT.AND P5, PT, R3.reuse, RZ, P4 ;  /* 0x000000ff0300720c */ /* 0x040fe400027a4270 */
[----:B------:R-:W-:Y:S01]  /*43e0*/  ISETP.GT.AND P3, PT, R3, RZ, P0 ;  /* 0x000000ff0300720c */ /* 0x000fe20000764270 */
[----:B------:R-:W-:Y:S01]  /*43f0*/  @P1 STG.E.U16 desc[UR36][R8.64+0x40], R42 ;  /* 0x0000402a08001986 */ /* 0x000fe2000c101524 */
[----:B------:R-:W-:-:S02]  /*4400*/  F2FP.F16.F32.PACK_AB R43, RZ, R43 ;  /* 0x0000002bff2b723e */ /* 0x000fc400000000ff */
[----:B------:R-:W-:Y:S02]  /*4410*/  F2FP.F16.F32.PACK_AB R44, RZ, R44 ;  /* 0x0000002cff2c723e */ /* 0x000fe400000000ff */
[C---:B------:R-:W-:Y:S01]  /*4420*/  ISETP.GT.AND P4, PT, R3.reuse, 0x8, P4 ;  /* 0x000000080300780c */ /* 0x040fe20002784270 */
[----:B------:R-:W-:Y:S01]  /*4430*/  @P2 STG.E.U16 desc[UR36][R8.64+0x42], R43 ;  /* 0x0000422b08002986 */ /* 0x000fe2000c101524 */
[----:B------:R-:W-:Y:S02]  /*4440*/  F2FP.F16.F32.PACK_AB R45, RZ, R45 ;  /* 0x0000002dff2d723e */ /* 0x000fe400000000ff */
[C---:B------:R-:W-:Y:S01]  /*4450*/  ISETP.GT.AND P2, PT, R4.reuse, 0x31, PT ;  /* 0x000000310400780c */ /* 0x040fe20003f44270 */
[----:B------:R-:W-:Y:S01]  /*4460*/  @P5 STG.E.U16 desc[UR36][R6.64+0x50], R44 ;  /* 0x0000502c06005986 */ /* 0x000fe2000c101524 */
[----:B------:R-:W-:Y:S02]  /*4470*/  ISETP.GT.AND P5, PT, R3, 0x8, P0 ;  /* 0x000000080300780c */ /* 0x000fe400007a4270 */
[C---:B------:R-:W-:Y:S01]  /*4480*/  ISETP.GT.AND P1, PT, R4.reuse, 0x38, PT ;  /* 0x000000380400780c */ /* 0x040fe20003f24270 */
[----:B------:R-:W-:Y:S01]  /*4490*/  @P3 STG.E.U16 desc[UR36][R6.64+0x52], R45 ;  /* 0x0000522d06003986 */ /* 0x000fe2000c101524 */
[----:B------:R-:W-:-:S02]  /*44a0*/  ISETP.GT.AND P3, PT, R4, 0x30, PT ;  /* 0x000000300400780c */ /* 0x000fc40003f64270 */
[----:B------:R-:W-:Y:S01]  /*44b0*/  ISETP.GT.AND P0, PT, R4, 0x39, PT ;  /* 0x000000390400780c */ /* 0x000fe20003f04270 */
[----:B------:R-:W-:Y:S01]  /*44c0*/  @P4 IMAD.MOV.U32 R4, RZ, RZ, R8 ;  /* 0x000000ffff044224 */ /* 0x000fe200078e0008 */
[----:B------:R-:W-:Y:S01]  /*44d0*/  F2FP.F16.F32.PACK_AB R46, RZ, R46 ;  /* 0x0000002eff2e723e */ /* 0x000fe200000000ff */
[----:B------:R-:W-:Y:S01]  /*44e0*/  @P4 IMAD.MOV.U32 R5, RZ, RZ, R9 ;  /* 0x000000ffff054224 */ /* 0x000fe200078e0009 */
[----:B------:R-:W-:Y:S02]  /*44f0*/  F2FP.F16.F32.PACK_AB R47, RZ, R47 ;  /* 0x0000002fff2f723e */ /* 0x000fe400000000ff */
[----:B------:R-:W-:Y:S02]  /*4500*/  F2FP.F16.F32.PACK_AB R48, RZ, R48 ;  /* 0x00000030ff30723e */ /* 0x000fe400000000ff */
[----:B------:R0:W-:Y:S01]  /*4510*/  @P4 STG.E.U16 desc[UR36][R4.64+0x50], R46 ;  /* 0x0000502e04004986 */ /* 0x0001e2000c101524 */
[----:B------:R-:W-:Y:S02]  /*4520*/  ISETP.GT.AND P4, PT, R3, RZ, P2 ;  /* 0x000000ff0300720c */ /* 0x000fe40001784270 */
[----:B------:R-:W-:-:S02]  /*4530*/  F2FP.F16.F32.PACK_AB R49, RZ, R49 ;  /* 0x00000031ff31723e */ /* 0x000fc400000000ff */
[----:B------:R-:W-:Y:S02]  /*4540*/  ISETP.GT.AND P2, PT, R3, 0x8, P2 ;  /* 0x000000080300780c */ /* 0x000fe40001744270 */
[----:B------:R-:W-:Y:S02]  /*4550*/  F2FP.F16.F32.PACK_AB R50, RZ, R50 ;  /* 0x00000032ff32723e */ /* 0x000fe400000000ff */
[----:B------:R-:W-:Y:S02]  /*4560*/  F2FP.F16.F32.PACK_AB R51, RZ, R51 ;  /* 0x00000033ff33723e */ /* 0x000fe400000000ff */
[----:B------:R-:W-:Y:S01]  /*4570*/  F2FP.F16.F32.PACK_AB R52, RZ, R52 ;  /* 0x00000034ff34723e */ /* 0x000fe200000000ff */
[----:B0-----:R-:W-:Y:S01]  /*4580*/  @P5 IMAD.MOV.U32 R4, RZ, RZ, R8 ;  /* 0x000000ffff045224 */ /* 0x001fe200078e0008 */
[----:B------:R-:W-:Y:S01]  /*4590*/  F2FP.F16.F32.PACK_AB R53, RZ, R53 ;  /* 0x00000035ff35723e */ /* 0x000fe200000000ff */
[----:B------:R-:W-:Y:S01]  /*45a0*/  @P5 IMAD.MOV.U32 R5, RZ, RZ, R9 ;  /* 0x000000ffff055224 */ /* 0x000fe200078e0009 */
[----:B------:R-:W-:-:S02]  /*45b0*/  F2FP.F16.F32.PACK_AB R54, RZ, R54 ;  /* 0x00000036ff36723e */ /* 0x000fc400000000ff */
[----:B------:R-:W-:Y:S02]  /*45c0*/  F2FP.F16.F32.PACK_AB R55, RZ, R55 ;  /* 0x00000037ff37723e */ /* 0x000fe400000000ff */
[----:B------:R0:W-:Y:S01]  /*45d0*/  @P5 STG.E.U16 desc[UR36][R4.64+0x52], R47 ;  /* 0x0000522f04005986 */ /* 0x0001e2000c101524 */
[C---:B------:R-:W-:Y:S02]  /*45e0*/  ISETP.GT.AND P5, PT, R3.reuse, RZ, P3 ;  /* 0x000000ff0300720c */ /* 0x040fe40001fa4270 */
[----:B------:R-:W-:-:S11]  /*45f0*/  ISETP.GT.AND P3, PT, R3, 0x8, P3 ;  /* 0x000000080300780c */ /* 0x000fd60001f64270 */
[----:B0-----:R-:W-:Y:S02]  /*4600*/  @P5 IMAD.MOV.U32 R4, RZ, RZ, R6 ;  /* 0x000000ffff045224 */ /* 0x001fe400078e0006 */
[----:B------:R-:W-:-:S05]  /*4610*/  @P5 IMAD.MOV.U32 R5, RZ, RZ, R7 ;  /* 0x000000ffff055224 */ /* 0x000fca00078e0007 */
[----:B------:R0:W-:Y:S01]  /*4620*/  @P5 STG.E.U16 desc[UR36][R4.64+0x60], R48 ;  /* 0x0000603004005986 */ /* 0x0001e2000c101524 */
[C---:B------:R-:W-:Y:S02]  /*4630*/  ISETP.GT.AND P5, PT, R3.reuse, RZ, P0 ;  /* 0x000000ff0300720c */ /* 0x040fe400007a4270 */
[----:B------:R-:W-:Y:S01]  /*4640*/  ISETP.GT.AND P0, PT, R3, 0x8, P0 ;  /* 0x000000080300780c */ /* 0x000fe20000704270 */
[----:B0-----:R-:W-:Y:S02]  /*4650*/  @P4 IMAD.MOV.U32 R4, RZ, RZ, R6 ;  /* 0x000000ffff044224 */ /* 0x001fe400078e0006 */
[----:B------:R-:W-:-:S05]  /*4660*/  @P4 IMAD.MOV.U32 R5, RZ, RZ, R7 ;  /* 0x000000ffff054224 */ /* 0x000fca00078e0007 */
[----:B------:R0:W-:Y:S01]  /*4670*/  @P4 STG.E.U16 desc[UR36][R4.64+0x62], R49 ;  /* 0x0000623104004986 */ /* 0x0001e2000c101524 */
[C---:B------:R-:W-:Y:S02]  /*4680*/  ISETP.GT.AND P4, PT, R3.reuse, RZ, P1 ;  /* 0x000000ff0300720c */ /* 0x040fe40000f84270 */
[----:B------:R-:W-:Y:S01]  /*4690*/  ISETP.GT.AND P1, PT, R3, 0x8, P1 ;  /* 0x000000080300780c */ /* 0x000fe20000f24270 */
[----:B0-----:R-:W-:Y:S02]  /*46a0*/  @P3 IMAD.MOV.U32 R4, RZ, RZ, R8 ;  /* 0x000000ffff043224 */ /* 0x001fe400078e0008 */
[----:B------:R-:W-:-:S05]  /*46b0*/  @P3 IMAD.MOV.U32 R5, RZ, RZ, R9 ;  /* 0x000000ffff053224 */ /* 0x000fca00078e0009 */
[----:B------:R0:W-:Y:S02]  /*46c0*/  @P3 STG.E.U16 desc[UR36][R4.64+0x60], R50 ;  /* 0x0000603204003986 */ /* 0x0001e4000c101524 */
[----:B0-----:R-:W-:Y:S02]  /*46d0*/  @P2 IMAD.MOV.U32 R4, RZ, RZ, R8 ;  /* 0x000000ffff042224 */ /* 0x001fe400078e0008 */
[----:B------:R-:W-:-:S05]  /*46e0*/  @P2 IMAD.MOV.U32 R5, RZ, RZ, R9 ;  /* 0x000000ffff052224 */ /* 0x000fca00078e0009 */
[----:B------:R0:W-:Y:S02]  /*46f0*/  @P2 STG.E.U16 desc[UR36][R4.64+0x62], R51 ;  /* 0x0000623304002986 */ /* 0x0001e4000c101524 */
[----:B0-----:R-:W-:Y:S02]  /*4700*/  @P4 IMAD.MOV.U32 R4, RZ, RZ, R6 ;  /* 0x000000ffff044224 */ /* 0x001fe400078e0006 */
[----:B------:R-:W-:-:S05]  /*4710*/  @P4 IMAD.MOV.U32 R5, RZ, RZ, R7 ;  /* 0x000000ffff054224 */ /* 0x000fca00078e0007 */
[----:B------:R0:W-:Y:S04]  /*4720*/  @P4 STG.E.U16 desc[UR36][R4.64+0x70], R52 ;  /* 0x0000703404004986 */ /* 0x0001e8000c101524 */
[----:B------:R1:W-:Y:S01]  /*4730*/  @P5 STG.E.U16 desc[UR36][R6.64+0x72], R53 ;  /* 0x0000723506005986 */ /* 0x0003e2000c101524 */
[----:B0-----:R-:W-:Y:S02]  /*4740*/  @P1 IMAD.MOV.U32 R4, RZ, RZ, R8 ;  /* 0x000000ffff041224 */ /* 0x001fe400078e0008 */
[----:B------:R-:W-:-:S05]  /*4750*/  @P1 IMAD.MOV.U32 R5, RZ, RZ, R9 ;  /* 0x000000ffff051224 */ /* 0x000fca00078e0009 */
[----:B------:R1:W-:Y:S04]  /*4760*/  @P1 STG.E.U16 desc[UR36][R4.64+0x70], R54 ;  /* 0x0000703604001986 */ /* 0x0003e8000c101524 */
[----:B------:R1:W-:Y:S02]  /*4770*/  @P0 STG.E.U16 desc[UR36][R8.64+0x72], R55 ;  /* 0x0000723708000986 */ /* 0x0003e4000c101524 */
.L_x_94:
[----:B------:R-:W-:Y:S05]  /*4780*/  BSYNC B0 ;  /* 0x0000000000007941 */ /* 0x000fea0003800000 */
.L_x_32:
[----:B------:R-:W-:Y:S01]  /*4790*/  IADD3 R16, P0, R16, UR38, RZ ;  /* 0x0000002610107c10 */ /* 0x000fe2000ff1e0ff */
[----:B------:R-:W-:Y:S01]  /*47a0*/  ULDC.64 UR4, c[0x0][0x650] ;  /* 0x0001940000047ab9 */ /* 0x000fe20000000a00 */
[----:B------:R-:W-:Y:S01]  /*47b0*/  PRMT R3, RZ, 0x7610, R3 ;  /* 0x00007610ff037816 */ /* 0x000fe20000000003 */
[----:B------:R-:W-:Y:S01]  /*47c0*/  IMAD.MOV.U32 R70, RZ, RZ, -0x1 ;  /* 0xffffffffff467424 */ /* 0x000fe200078e00ff */
[----:B------:R-:W-:Y:S01]  /*47d0*/  IADD3.X R17, R17, UR41, RZ, P0, !PT ;  /* 0x0000002911117c10 */ /* 0x000fe200087fe4ff */
[----:B------:R-:W-:Y:S01]  /*47e0*/  IMAD.MOV.U32 R69, RZ, RZ, -0x1 ;  /* 0xffffffffff457424 */ /* 0x000fe200078e00ff */
[----:B------:R-:W-:-:S04]  /*47f0*/  ISETP.GE.U32.AND P0, PT, R16, UR4, PT ;  /* 0x0000000410007c0c */ /* 0x000fc8000bf06070 */
[----:B------:R-:W-:-:S13]  /*4800*/  ISETP.GE.U32.AND.EX P0, PT, R17, UR5, PT, P0 ;  /* 0x0000000511007c0c */ /* 0x000fda000bf06100 */
[----:B------:R-:W-:Y:S05]  /*4810*/  @P0 BRA `(.L_x_95) ;  /* 0x00000004004c0947 */ /* 0x000fea0003800000 */
[----:B-12-4-:R-:W1:Y:S01]  /*4820*/  LDC.64 R10, c[0x0][0x628] ;  /* 0x00018a00ff0a7b82 */ /* 0x016e620000000a00 */
[----:B---3--:R-:W2:Y:S01]  /*4830*/  S2R R12, SR_CTAID.X ;  /* 0x00000000000c7919 */ /* 0x008ea20000002500 */
[----:B------:R-:W-:Y:S02]  /*4840*/  IMAD.MOV.U32 R8, RZ, RZ, R16 ;  /* 0x000000ffff087224 */ /* 0x000fe400078e0010 */
[----:B------:R-:W-:Y:S01]  /*4850*/  IMAD.MOV.U32 R9, RZ, RZ, R17 ;  /* 0x000000ffff097224 */ /* 0x000fe200078e0011 */
[----:B------:R-:W3:Y:S03]  /*4860*/  S2R R20, SR_CTAID.Y ;  /* 0x0000000000147919 */ /* 0x000ee60000002600 */
[----:B------:R-:W4:Y:S08]  /*4870*/  LDC R0, c[0x0][0x630] ;  /* 0x00018c00ff007b82 */ /* 0x000f300000000800 */
[----:B------:R-:W0:Y:S01]  /*4880*/  LDC.64 R14, c[0x0][0x620] ;  /* 0x00018800ff0e7b82 */ /* 0x000e220000000a00 */
[----:B-1----:R-:W-:-:S04]  /*4890*/  ISETP.NE.U32.AND P0, PT, R10, RZ, PT ;  /* 0x000000ff0a00720c */ /* 0x002fc80003f05070 */
[----:B------:R-:W-:-:S13]  /*48a0*/  ISETP.NE.AND.EX P0, PT, R11, RZ, PT, P0 ;  /* 0x000000ff0b00720c */ /* 0x000fda0003f05300 */
[----:B0-234-:R-:W-:Y:S05]  /*48b0*/  @!P0 BRA `(.L_x_96) ;  /* 0x0000000000288947 */ /* 0x01dfea0003800000 */
        /* <DEDUP_REMOVED lines=10> */
.L_x_96:
[-CC-:B------:R-:W-:Y:S01]  /*4960*/  SHF.R.U64 R69, R8, R0.reuse, R9.reuse ;  /* 0x0000000008457219 */ /* 0x180fe20000001209 */
[----:B------:R-:W0:Y:S01]  /*4970*/  LDC.64 R26, c[0x0][0x640] ;  /* 0x00019000ff1a7b82 */ /* 0x000e220000000a00 */
[----:B------:R-:W-:Y:S01]  /*4980*/  SHF.R.U32.HI R0, RZ, R0, R9 ;  /* 0x00000000ff007219 */ /* 0x000fe20000011609 */
[----:B------:R-:W-:Y:S01]  /*4990*/  ULDC UR4, c[0x0][0x150] ;  /* 0x0000540000047ab9 */ /* 0x000fe20000000800 */
[----:B------:R-:W-:Y:S02]  /*49a0*/  IADD3 R3, P0, RZ, -R69, RZ ;  /* 0x80000045ff037210 */ /* 0x000fe40007f1e0ff */
[----:B------:R-:W-:-:S03]  /*49b0*/  I2FP.F32.U32 R7, R12 ;  /* 0x0000000c00077245 */ /* 0x000fc60000201000 */
[----:B------:R-:W1:Y:S01]  /*49c0*/  LDC R6, c[0x0][0x618] ;  /* 0x00018600ff067b82 */ /* 0x000e620000000800 */
[----:B------:R-:W-:Y:S02]  /*49d0*/  IMAD.X R5, RZ, RZ, ~R0, P0 ;  /* 0x000000ffff057224 */ /* 0x000fe400000e0e00 */
[----:B------:R-:W-:Y:S01]  /*49e0*/  FMUL R7, R7, UR4 ;  /* 0x0000000407077c20 */ /* 0x000fe20008400000 */
[----:B------:R-:W-:Y:S01]  /*49f0*/  ULDC UR4, c[0x0][0x154] ;  /* 0x0000550000047ab9 */ /* 0x000fe20000000800 */
[-C--:B------:R-:W-:Y:S02]  /*4a00*/  IMAD R0, R5, R14.reuse, RZ ;  /* 0x0000000e05007224 */ /* 0x080fe400078e02ff */
[C---:B------:R-:W-:Y:S01]  /*4a10*/  IMAD.WIDE.U32 R4, R3.reuse, R14, R16 ;  /* 0x0000000e03047225 */ /* 0x040fe200078e0010 */
[----:B------:R-:W2:Y:S01]  /*4a20*/  LDC R8, c[0x0][0x608] ;  /* 0x00018200ff087b82 */ /* 0x000ea20000000800 */
[----:B------:R-:W3:Y:S02]  /*4a30*/  F2I.U32.TRUNC.NTZ R7, R7 ;  /* 0x0000000700077305 */ /* 0x000ee4000020f000 */
[----:B------:R-:W-:Y:S01]  /*4a40*/  IMAD R3, R3, R15, R0 ;  /* 0x0000000f03037224 */ /* 0x000fe200078e0200 */
[----:B------:R-:W-:-:S03]  /*4a50*/  I2FP.F32.U32 R0, R20 ;  /* 0x0000001400007245 */ /* 0x000fc60000201000 */
[----:B------:R-:W-:Y:S01]  /*4a60*/  IMAD.IADD R3, R5, 0x1, R3 ;  /* 0x0000000105037824 */ /* 0x000fe200078e0203 */
[----:B------:R-:W4:Y:S01]  /*4a70*/  LDC R11, c[0x0][0x658] ;  /* 0x00019600ff0b7b82 */ /* 0x000f220000000800 */
[----:B0-----:R-:W-:-:S04]  /*4a80*/  ISETP.NE.U32.AND P0, PT, R26, RZ, PT ;  /* 0x000000ff1a00720c */ /* 0x001fc80003f05070 */
[----:B------:R-:W-:-:S03]  /*4a90*/  ISETP.NE.AND.EX P0, PT, R27, RZ, PT, P0 ;  /* 0x000000ff1b00720c */ /* 0x000fc60003f05300 */
[----:B------:R-:W0:Y:S01]  /*4aa0*/  LDC R9, c[0x0][0x144] ;  /* 0x00005100ff097b82 */ /* 0x000e220000000800 */
[-C--:B-1----:R-:W-:Y:S01]  /*4ab0*/  SHF.R.U64 R10, R4, R6.reuse, R3 ;  /* 0x00000006040a7219 */ /* 0x082fe20000001203 */
[----:B---3--:R-:W-:Y:S01]  /*4ac0*/  IMAD.MOV R7, RZ, RZ, -R7 ;  /* 0x000000ffff077224 */ /* 0x008fe200078e0a07 */
[----:B------:R-:W-:Y:S01]  /*4ad0*/  SHF.R.U32.HI R3, RZ, R6, R3 ;  /* 0x00000006ff037219 */ /* 0x000fe20000011603 */
[----:B------:R-:W-:-:S04]  /*4ae0*/  FMUL R6, R0, UR4 ;  /* 0x0000000400067c20 */ /* 0x000fc80008400000 */
[----:B------:R-:W1:Y:S01]  /*4af0*/  LDC R21, c[0x0][0x148] ;  /* 0x00005200ff157b82 */ /* 0x000e620000000800 */
[----:B------:R3:W0:Y:S01]  /*4b00*/  F2I.U32.TRUNC.NTZ R14, R6 ;  /* 0x00000006000e7305 */ /* 0x000622000020f000 */
[-CC-:B--2---:R-:W-:Y:S02]  /*4b10*/  SHF.R.U64 R13, R10, R8.reuse, R3.reuse ;  /* 0x000000080a0d7219 */ /* 0x184fe40000001203 */
[----:B------:R-:W-:-:S04]  /*4b20*/  SHF.R.U32.HI R0, RZ, R8, R3 ;  /* 0x00000008ff007219 */ /* 0x000fc80000011603 */
[----:B-----5:R-:W2:Y:S01]  /*4b30*/  LDC R24, c[0x0][0x648] ;  /* 0x00019200ff187b82 */ /* 0x020ea20000000800 */
[-CC-:B----4-:R-:W-:Y:S02]  /*4b40*/  SHF.R.U64 R15, R13, R11.reuse, R0.reuse ;  /* 0x0000000b0d0f7219 */ /* 0x190fe40000001200 */
[----:B------:R-:W-:-:S03]  /*4b50*/  SHF.R.U32.HI R5, RZ, R11, R0 ;  /* 0x0000000bff057219 */ /* 0x000fc60000011600 */
[----:B------:R-:W-:Y:S02]  /*4b60*/  IMAD.MOV.U32 R4, RZ, RZ, R15 ;  /* 0x000000ffff047224 */ /* 0x000fe400078e000f */
[----:B------:R-:W4:Y:S01]  /*4b70*/  LDC R28, c[0x0][0x638] ;  /* 0x00018e00ff1c7b82 */ /* 0x000f220000000800 */
[----:B0-----:R-:W-:-:S07]  /*4b80*/  IMAD R25, R9, R7, R12 ;  /* 0x0000000709197224 */ /* 0x001fce00078e020c */
[----:B------:R-:W0:Y:S08]  /*4b90*/  LDC R29, c[0x0][0x610] ;  /* 0x00018400ff1d7b82 */ /* 0x000e300000000800 */
[----:B------:R-:W0:Y:S01]  /*4ba0*/  LDC R30, c[0x0][0x600] ;  /* 0x00018000ff1e7b82 */ /* 0x000e220000000800 */
[----:B-123--:R-:W-:Y:S05]  /*4bb0*/  @!P0 BRA `(.L_x_97) ;  /* 0x0000000000288947 */ /* 0x00efea0003800000 */
[----:B------:R-:W1:Y:S02]  /*4bc0*/  LDC R0, c[0x0][0x64c] ;  /* 0x00019300ff007b82 */ /* 0x000e640000000800 */
[----:B-1----:R-:W-:-:S05]  /*4bd0*/  IADD3 R3, P0, R15, R0, RZ ;  /* 0x000000000f037210 */ /* 0x002fca0007f1e0ff */
        /* <DEDUP_REMOVED lines=8> */
.L_x_97:
[----:B------:R-:W-:Y:S01]  /*4c60*/  ISETP.NE.AND P0, PT, R2, 0x1, PT ;  /* 0x000000010200780c */ /* 0x000fe20003f05270 */
[----:B------:R-:W-:Y:S01]  /*4c70*/  IMAD.MOV R14, RZ, RZ, -R14 ;  /* 0x000000ffff0e7224 */ /* 0x000fe200078e0a0e */
[----:B------:R-:W-:Y:S02]  /*4c80*/  SHF.R.U64 R3, R4, R24, R5 ;  /* 0x0000001804037219 */ /* 0x000fe40000001205 */
[----:B------:R-:W-:Y:S02]  /*4c90*/  LOP3.LUT R0, R13, R66, RZ, 0xc0, !PT ;  /* 0x000000420d007212 */ /* 0x000fe400078ec0ff */
[----:B------:R-:W-:Y:S01]  /*4ca0*/  LOP3.LUT R10, R10, R65, RZ, 0xc0, !PT ;  /* 0x000000410a0a7212 */ /* 0x000fe200078ec0ff */
[----:B------:R-:W-:Y:S02]  /*4cb0*/  IMAD.MOV R4, RZ, RZ, -R3 ;  /* 0x000000ffff047224 */ /* 0x000fe400078e0a03 */
[----:B------:R-:W-:Y:S02]  /*4cc0*/  IMAD R0, R61, R3, R0 ;  /* 0x000000033d007224 */ /* 0x000fe400078e0200 */
[----:B----4-:R-:W-:-:S02]  /*4cd0*/  IMAD R3, R4, R28, R15 ;  /* 0x0000001c04037224 */ /* 0x010fc400078e020f */
[----:B------:R-:W-:Y:S02]  /*4ce0*/  @P0 IMAD R25, R21, R14, R20 ;  /* 0x0000000e15190224 */ /* 0x000fe400078e0214 */
[----:B0-----:R-:W-:Y:S02]  /*4cf0*/  IMAD R5, R3, R30, R10 ;  /* 0x0000001e03057224 */ /* 0x001fe400078e020a */
[----:B------:R-:W-:Y:S02]  /*4d00*/  IMAD R0, R0, R29, R25 ;  /* 0x0000001d00007224 */ /* 0x000fe400078e0219 */
[----:B------:R-:W-:-:S03]  /*4d10*/  IMAD.MOV.U32 R4, RZ, RZ, 0x1 ;  /* 0x00000001ff047424 */ /* 0x000fc600078e00ff */
[----:B------:R-:W-:Y:S02]  /*4d20*/  SEL R70, R5, R0, !P0 ;  /* 0x0000000005467207 */ /* 0x000fe40004000000 */
[----:B------:R-:W-:Y:S02]  /*4d30*/  PRMT R3, R4, 0x7610, R3 ;  /* 0x0000761004037816 */ /* 0x000fe40000000003 */
[----:B------:R-:W-:-:S07]  /*4d40*/  SEL R0, R0, R5, !P0 ;  /* 0x0000000500007207 */ /* 0x000fce0004000000 */
.L_x_95:
[----:B------:R-:W-:Y:S01]  /*4d50*/  LOP3.LUT P0, RZ, R3, 0xff, RZ, 0xc0, !PT ;  /* 0x000000ff03ff7812 */ /* 0x000fe2000780c0ff */
[----:B------:R-:W-:Y:S01]  /*4d60*/  UIMAD.WIDE.U32 UR4, UR42, -0x55555555, URZ ;  /* 0xaaaaaaab2a0478a5 */ /* 0x000fe2000f8e003f */
[----:B------:R-:W-:-:S03]  /*4d70*/  IMAD.MOV.U32 R71, RZ, RZ, R0 ;  /* 0x000000ffff477224 */ /* 0x000fc600078e0000 */
[----:B------:R-:W-:-:S04]  /*4d80*/  USHF.R.U32.HI UR4, URZ, 0x1, UR5 ;  /* 0x000000013f047899 */ /* 0x000fc80008011605 */
[----:B------:R-:W-:-:S04]  /*4d90*/  UIMAD UR42, UR4, -0x3, UR42 ;  /* 0xfffffffd042a78a4 */ /* 0x000fc8000f8e022a */
[----:B------:R-:W-:Y:S08]  /*4da0*/  @P0 BRA `(.L_x_98) ;  /* 0xffffffc400ac0947 */ /* 0x000ff0000383ffff */
[----:B------:R-:W-:Y:S05]  /*4db0*/  EXIT ;  /* 0x000000000000794d */ /* 0x000fea0003800000 */
.L_x_7:
        /* <DEDUP_REMOVED lines=26> */
.L_x_100:
[----:B------:R-:W0:Y:S01]  /*4f60*/  LDC.64 R28, c[0x0][0x640] ;  /* 0x00019000ff1c7b82 */ /* 0x000e220000000a00 */
[-CC-:B------:R-:W-:Y:S01]  /*4f70*/  SHF.R.U64 R21, R14, R8.reuse, R15.reuse ;  /* 0x000000080e157219 */ /* 0x180fe2000000120f */
[----:B------:R-:W-:Y:S01]  /*4f80*/  IMAD.MOV.U32 R31, RZ, RZ, 0x1 ;  /* 0x00000001ff1f7424 */ /* 0x000fe200078e00ff */
[----:B------:R-:W-:Y:S02]  /*4f90*/  SHF.R.U32.HI R7, RZ, R8, R15 ;  /* 0x00000008ff077219 */ /* 0x000fe4000001160f */
[----:B------:R-:W-:-:S03]  /*4fa0*/  IADD3 R13, P0, RZ, -R21, RZ ;  /* 0x80000015ff0d7210 */ /* 0x000fc60007f1e0ff */
[----:B------:R-:W1:Y:S02]  /*4fb0*/  LDC R12, c[0x0][0x618] ;  /* 0x00018600ff0c7b82 */ /* 0x000e640000000800 */
[----:B------:R-:W-:Y:S02]  /*4fc0*/  IMAD.X R7, RZ, RZ, ~R7, P0 ;  /* 0x000000ffff077224 */ /* 0x000fe400000e0e07 */
[----:B------:R-:W-:-:S04]  /*4fd0*/  IMAD.WIDE.U32 R10, R13, R24, R16 ;  /* 0x000000180d0a7225 */ /* 0x000fc800078e0010 */
[----:B------:R-:W2:Y:S01]  /*4fe0*/  LDC R14, c[0x0][0x608] ;  /* 0x00018200ff0e7b82 */ /* 0x000ea20000000800 */
[----:B------:R-:W-:-:S04]  /*4ff0*/  IMAD R8, R7, R24, RZ ;  /* 0x0000001807087224 */ /* 0x000fc800078e02ff */
[----:B------:R-:W-:-:S03]  /*5000*/  IMAD R7, R13, R25, R8 ;  /* 0x000000190d077224 */ /* 0x000fc600078e0208 */
[----:B------:R-:W3:Y:S01]  /*5010*/  LDC R26, c[0x0][0x658] ;  /* 0x00019600ff1a7b82 */ /* 0x000ee20000000800 */
[----:B------:R-:W-:Y:S01]  /*5020*/  IMAD.IADD R7, R11, 0x1, R7 ;  /* 0x000000010b077824 */ /* 0x000fe200078e0207 */
[----:B0-----:R-:W-:Y:S01]  /*5030*/  ISETP.NE.U32.AND P0, PT, R28, RZ, PT ;  /* 0x000000ff1c00720c */ /* 0x001fe20003f05070 */
[----:B------:R-:W-:-:S03]  /*5040*/  IMAD.MOV.U32 R11, RZ, RZ, -0x1 ;  /* 0xffffffffff0b7424 */ /* 0x000fc600078e00ff */
        /* <DEDUP_REMOVED lines=8> */
[-C--:B---3--:R-:W-:Y:S02]  /*50d0*/  SHF.L.U32 R10, R11, R26.reuse, RZ ;  /* 0x0000001a0b0a7219 */ /* 0x088fe400000006ff */
[--C-:B------:R-:W-:Y:S02]  /*50e0*/  SHF.R.U64 R24, R22, R26, R7.reuse ;  /* 0x0000001a16187219 */ /* 0x100fe40000001207 */
[----:B------:R-:W-:Y:S02]  /*50f0*/  LOP3.LUT R33, RZ, R10, RZ, 0x33, !PT ;  /* 0x0000000aff217212 */ /* 0x000fe400078e33ff */
[----:B------:R-:W-:Y:S01]  /*5100*/  SHF.R.U32.HI R11, RZ, R26, R7 ;  /* 0x0000001aff0b7219 */ /* 0x000fe20000011607 */
[----:B------:R-:W3:Y:S01]  /*5110*/  LDC R30, c[0x0][0x610] ;  /* 0x00018400ff1e7b82 */ /* 0x000ee20000000800 */
[----:B------:R-:W-:Y:S01]  /*5120*/  IMAD.MOV.U32 R10, RZ, RZ, R24 ;  /* 0x000000ffff0a7224 */ /* 0x000fe200078e0018 */
[----:B------:R-:W-:Y:S06]  /*5130*/  @!P0 BRA `(.L_x_101) ;  /* 0x0000000000288947 */ /* 0x000fec0003800000 */
        /* <DEDUP_REMOVED lines=10> */
.L_x_101:
[----:B------:R-:W-:Y:S02]  /*51e0*/  ISETP.NE.AND P0, PT, R2, 0x1, PT ;  /* 0x000000010200780c */ /* 0x000fe40003f05270 */
[----:B-1----:R-:W-:Y:S01]  /*51f0*/  SHF.R.U64 R8, R10, R8, R11 ;  /* 0x000000080a087219 */ /* 0x002fe2000000120b */
[----:B0-----:R-:W-:Y:S01]  /*5200*/  VIADD R11, R25, 0xffffffff ;  /* 0xffffffff190b7836 */ /* 0x001fe20000000000 */
[----:B------:R-:W-:Y:S02]  /*5210*/  SHF.L.U32 R31, R31, R26, RZ ;  /* 0x0000001a1f1f7219 */ /* 0x000fe400000006ff */
[----:B------:R-:W-:Y:S01]  /*5220*/  LOP3.LUT R5, R22, R33, RZ, 0xc0, !PT ;  /* 0x0000002116057212 */ /* 0x000fe200078ec0ff */
[----:B------:R-:W-:-:S04]  /*5230*/  IMAD.MOV R7, RZ, RZ, -R8 ;  /* 0x000000ffff077224 */ /* 0x000fc800078e0a08 */
[----:B------:R-:W-:Y:S02]  /*5240*/  IMAD R5, R31, R8, R5 ;  /* 0x000000081f057224 */ /* 0x000fe400078e0205 */
[----:B------:R-:W-:Y:S01]  /*5250*/  @P0 IMAD R6, R9, R23, R4 ;  /* 0x0000001709060224 */ /* 0x000fe200078e0204 */
[----:B------:R-:W-:Y:S01]  /*5260*/  LOP3.LUT R9, R20, R11, RZ, 0xc0, !PT ;  /* 0x0000000b14097212 */ /* 0x000fe200078ec0ff */
[----:B--2---:R-:W-:Y:S02]  /*5270*/  IMAD R4, R7, R27, R24 ;  /* 0x0000001b07047224 */ /* 0x004fe400078e0218 */
[----:B---3--:R-:W-:Y:S02]  /*5280*/  IMAD R6, R5, R30, R6 ;  /* 0x0000001e05067224 */ /* 0x008fe400078e0206 */
[----:B------:R-:W-:Y:S02]  /*5290*/  IMAD R5, R4, R25, R9 ;  /* 0x0000001904057224 */ /* 0x000fe400078e0209 */
[----:B------:R-:W-:-:S02]  /*52a0*/  IMAD.MOV.U32 R8, RZ, RZ, 0x1 ;  /* 0x00000001ff087424 */ /* 0x000fc400078e00ff */
[----:B------:R-:W-:Y:S01]  /*52b0*/  IMAD.MOV.U32 R7, RZ, RZ, R21 ;  /* 0x000000ffff077224 */ /* 0x000fe200078e0015 */
[----:B------:R-:W-:Y:S02]  /*52c0*/  SEL R19, R5, R6, !P0 ;  /* 0x0000000605137207 */ /* 0x000fe40004000000 */
[----:B------:R-:W-:-:S07]  /*52d0*/  SEL R12, R6, R5, !P0 ;  /* 0x00000005060c7207 */ /* 0x000fce0004000000 */
.L_x_99:
[----:B------:R-:W-:-:S08]  /*52e0*/  NOP ;  /* 0x0000000000007918 */ /* 0x000fd00000000000 */
[----:B------:R-:W0:-:S00]  /*52f0*/  USETMAXREG.DEALLOC.CTAPOOL 0x28 ;  /* 0x00000028000079c8 */ /* 0x000e0000080e0500 */
[----:B0-----:R-:W-:-:S13]  /*5300*/  ISETP.NE.AND P0, PT, R3, RZ, PT ;  /* 0x000000ff0300720c */ /* 0x001fda0003f05270 */
[----:B------:R-:W-:Y:S05]  /*5310*/  @P0 EXIT ;  /* 0x000000000000094d */ /* 0x000fea0003800000 */
[----:B------:R-:W-:Y:S01]  /*5320*/  LOP3.LUT P0, RZ, R8, 0xff, RZ, 0xc0, !PT ;  /* 0x000000ff08ff7812 */ /* 0x000fe2000780c0ff */
[----:B------:R-:W-:Y:S02]  /*5330*/  IMAD.MOV.U32 R3, RZ, RZ, 0x1 ;  /* 0x00000001ff037424 */ /* 0x000fe400078e00ff */
[----:B------:R-:W-:-:S10]  /*5340*/  IMAD.MOV.U32 R13, RZ, RZ, RZ ;  /* 0x000000ffff0d7224 */ /* 0x000fd400078e00ff */
[----:B------:R-:W-:Y:S05]  /*5350*/  @!P0 BRA `(.L_x_102) ;  /* 0x0000000c00948947 */ /* 0x000fea0003800000 */
[----:B------:R-:W0:Y:S01]  /*5360*/  LDC R3, c[0x0][0x28c] ;  /* 0x0000a300ff037b82 */ /* 0x000e220000000800 */
[----:B------:R-:W-:Y:S01]  /*5370*/  UMOV UR7, 0x1 ;  /* 0x0000000100077882 */ /* 0x000fe20000000000 */
[----:B------:R-:W-:Y:S01]  /*5380*/  ULDC UR14, c[0x0][0x658] ;  /* 0x00019600000e7ab9 */ /* 0x000fe20000000800 */
[----:B------:R-:W-:Y:S01]  /*5390*/  UMOV UR6, 0xffffffff ;  /* 0xffffffff00067882 */ /* 0x000fe20000000000 */
[----:B------:R-:W-:Y:S01]  /*53a0*/  BSSY B0, `(.L_x_102) ;  /* 0x00000e0000007945 */ /* 0x000fe20003800000 */
[----:B------:R-:W-:Y:S01]  /*53b0*/  USHF.L.U32 UR6, UR6, UR14, URZ ;  /* 0x0000000e06067299 */ /* 0x000fe2000800063f */
[----:B------:R-:W-:Y:S01]  /*53c0*/  IMAD.MOV.U32 R11, RZ, RZ, 0x1 ;  /* 0x00000001ff0b7424 */ /* 0x000fe200078e00ff */
[----:B------:R-:W-:Y:S01]  /*53d0*/  LOP3.LUT R10, R18, 0x2, RZ, 0xfc, !PT ;  /* 0x00000002120a7812 */ /* 0x000fe200078efcff */
[----:B------:R-:W1:Y:S01]  /*53e0*/  S2UR UR5, SR_CgaCtaId ;  /* 0x00000000000579c3 */ /* 0x000e620000008800 */
[----:B------:R-:W-:Y:S01]  /*53f0*/  IMAD.MOV.U32 R13, RZ, RZ, RZ ;  /* 0x000000ffff0d7224 */ /* 0x000fe200078e00ff */
[----:B------:R-:W-:Y:S01]  /*5400*/  ULDC UR13, c[0x0][0x600] ;  /* 0x00018000000d7ab9 */ /* 0x000fe20000000800 */
[----:B------:R-:W-:Y:S01]  /*5410*/  UMOV UR29, 0x5 ;  /* 0x00000005001d7882 */ /* 0x000fe20000000000 */
[----:B------:R-:W-:-:S02]  /*5420*/  UIADD3 UR13, UR13, -0x1, URZ ;  /* 0xffffffff0d0d7890 */ /* 0x000fc4000fffe03f */
[----:B------:R-:W-:Y:S02]  /*5430*/  USHF.L.U32 UR14, UR7, UR14, URZ ;  /* 0x0000000e070e7299 */ /* 0x000fe4000800063f */
[----:B------:R-:W-:Y:S01]  /*5440*/  ULOP3.LUT UR22, URZ, UR6, URZ, 0x33, !UPT ;  /* 0x000000063f167292 */ /* 0x000fe2000f8e333f */
[----:B------:R-:W-:Y:S01]  /*5450*/  ULDC.64 UR42, c[0x0][0x198] ;  /* 0x00006600002a7ab9 */ /* 0x000fe20000000a00 */
[----:B0-----:R-:W-:-:S05]  /*5460*/  VIADD R3, R3, 0x7f ;  /* 0x0000007f03037836 */ /* 0x001fca0000000000 */
[----:B------:R-:W-:Y:S01]  /*5470*/  SHF.R.S32.HI R4, RZ, 0x1f, R3 ;  /* 0x0000001fff047819 */ /* 0x000fe20000011403 */
[----:B-1----:R-:W-:-:S03]  /*5480*/  ULOP3.LUT UR4, UR5, 0x1, URZ, 0xc0, !UPT ;  /* 0x0000000105047892 */ /* 0x002fc6000f8ec03f */
[----:B------:R-:W-:Y:S01]  /*5490*/  LEA.HI R4, R4, R3, RZ, 0x7 ;  /* 0x0000000304047211 */ /* 0x000fe200078f38ff */
[----:B------:R-:W-:Y:S01]  /*54a0*/  USHF.R.U32.HI UR31, URZ, 0x1, UR5 ;  /* 0x000000013f1f7899 */ /* 0x000fe20008011605 */
[----:B------:R-:W-:Y:S01]  /*54b0*/  IMAD.MOV.U32 R3, RZ, RZ, 0x1 ;  /* 0x00000001ff037424 */ /* 0x000fe200078e00ff */
[----:B------:R-:W-:Y:S01]  /*54c0*/  USHF.L.U32 UR15, UR5, 0x5, URZ ;  /* 0x00000005050f7899 */ /* 0x000fe2000800063f */
[----:B------:R-:W-:Y:S01]  /*54d0*/  SHF.R.S32.HI R8, RZ, 0x7, R4 ;  /* 0x00000007ff087819 */ /* 0x000fe20000011404 */
[----:B------:R-:W-:Y:S02]  /*54e0*/  USHF.L.U32 UR21, UR5, 0xb, URZ ;  /* 0x0000000b05157899 */ /* 0x000fe4000800063f */
[----:B------:R-:W-:Y:S02]  /*54f0*/  ULOP3.LUT UR5, UR5, 0xfffffffe, URZ, 0xc0, !UPT ;  /* 0xfffffffe05057892 */ /* 0x000fe4000f8ec03f */
[----:B------:R-:W-:Y:S01]  /*5500*/  UISETP.GT.U32.AND UP0, UPT, UR4, 0xffff, UPT ;  /* 0x0000ffff0400788c */ /* 0x000fe2000bf04070 */
[----:B------:R-:W-:Y:S01]  /*5510*/  VIADD R9, R8, 0x1 ;  /* 0x0000000108097836 */ /* 0x000fe20000000000 */
[----:B------:R-:W-:-:S02]  /*5520*/  USHF.L.U32 UR23, UR7, UR5, URZ ;  /* 0x0000000507177299 */ /* 0x000fc4000800063f */
[----:B------:R-:W-:Y:S02]  /*5530*/  ULOP3.LUT UR5, UR5, 0x1, URZ, 0xfc, !UPT ;  /* 0x0000000105057892 */ /* 0x000fe4000f8efc3f */
[----:B------:R-:W-:Y:S02]  /*5540*/  USEL UR4, UR4, 0xffff, !UP0 ;  /* 0x0000ffff04047887 */ /* 0x000fe4000c000000 */
[----:B------:R-:W-:Y:S02]  /*5550*/  USHF.L.U32 UR5, UR7, UR5, URZ ;  /* 0x0000000507057299 */ /* 0x000fe4000800063f */
[----:B------:R-:W-:Y:S02]  /*5560*/  ULOP3.LUT UR4, UR4, 0xffff, URZ, 0xc0, !UPT ;  /* 0x0000ffff04047892 */ /* 0x000fe4000f8ec03f */
[----:B------:R-:W-:Y:S02]  /*5570*/  ULOP3.LUT UR15, UR15, 0x20, URZ, 0xc0, !UPT ;  /* 0x000000200f0f7892 */ /* 0x000fe4000f8ec03f */
[----:B------:R-:W-:-:S02]  /*5580*/  ULOP3.LUT UR21, UR21, 0x800, URZ, 0xc0, !UPT ;  /* 0x0000080015157892 */ /* 0x000fc4000f8ec03f */
[----:B------:R-:W-:Y:S02]  /*5590*/  ULOP3.LUT UR23, UR23, UR5, URZ, 0xfc, !UPT ;  /* 0x0000000517177292 */ /* 0x000fe4000f8efc3f */
[----:B------:R-:W-:-:S12]  /*55a0*/  USHF.L.U32 UR29, UR29, UR4, URZ ;  /* 0x000000041d1d7299 */ /* 0x000fd8000800063f */
.L_x_113:
[----:B------:R-:W-:-:S03]  /*55b0*/  UMOV UR4, 0xffffffff ;  /* 0xffffffff00047882 */ /* 0x000fc60000000000 */
[----:B------:R-:W-:Y:S05]  /*55c0*/  BRA.DIV UR4, `(.L_x_103) ;  /* 0x0000000e04bc7947 */ /* 0x000fea000b800000 */
[----:B------:R-:W-:-:S13]  /*55d0*/  ELECT P6, URZ, PT ;  /* 0x00000000003f782f */ /* 0x000fda00038c0000 */
.L_x_123:
[----:B------:R-:W0:Y:S01]  /*55e0*/  LDC R4, c[0x0][0x28c] ;  /* 0x0000a300ff047b82 */ /* 0x000e220000000800 */
[----:B------:R-:W-:Y:S01]  /*55f0*/  BSSY B1, `(.L_x_104) ;  /* 0x0000048000017945 */ /* 0x000fe20003800000 */
[----:B0-----:R-:W-:-:S13]  /*5600*/  ISETP.LT.OR P6, PT, R4, 0x1, !P6 ;  /* 0x000000010400780c */ /* 0x001fda00077c1670 */
[----:B------:R-:W-:Y:S05]  /*5610*/  @P6 BRA `(.L_x_105) ;  /* 0x0000000400146947 */ /* 0x000fea0003800000 */
[----:B------:R-:W-:Y:S01]  /*5620*/  LEA R12, R12, UR31, 0x1 ;  /* 0x0000001f0c0c7c11 */ /* 0x000fe2000f8e08ff */
[----:B------:R-:W-:Y:S01]  /*5630*/  IMAD.MOV.U32 R20, RZ, RZ, RZ ;  /* 0x000000ffff147224 */ /* 0x000fe200078e00ff */
[----:B------:R-:W-:Y:S01]  /*5640*/  LEA R19, R19, UR15, 0x6 ;  /* 0x0000000f13137c11 */ /* 0x000fe2000f8e30ff */
[----:B------:R-:W-:Y:S02]  /*5650*/  IMAD.MOV.U32 R4, RZ, RZ, R9 ;  /* 0x000000ffff047224 */ /* 0x000fe400078e0009 */
[----:B------:R-:W-:Y:S02]  /*5660*/  IMAD.MOV.U32 R5, RZ, RZ, R3 ;  /* 0x000000ffff057224 */ /* 0x000fe400078e0003 */
[----:B------:R-:W-:Y:S02]  /*5670*/  IMAD.MOV.U32 R6, RZ, RZ, R13 ;  /* 0x000000ffff067224 */ /* 0x000fe400078e000d */
[----:B------:R-:W-:-:S07]  /*5680*/  IMAD.SHL.U32 R15, R12, 0x40, RZ ;  /* 0x000000400c0f7824 */ /* 0x000fce00078e00ff */
.L_x_108:
[----:B------:R-:W0:Y:S01]  /*5690*/  S2R R21, SR_CgaCtaId ;  /* 0x0000000000157919 */ /* 0x000e220000008800 */
[----:B------:R-:W-:Y:S02]  /*56a0*/  MOV R12, 0x400 ;  /* 0x00000400000c7802 */ /* 0x000fe40000000f00 */
[----:B------:R-:W-:-:S13]  /*56b0*/  ISETP.NE.AND P1, PT, R0, RZ, PT ;  /* 0x000000ff0000720c */ /* 0x000fda0003f25270 */
[----:B------:R-:W1:Y:S01]  /*56c0*/  @!P1 LDC R14, c[0x0][0x500] ;  /* 0x00014000ff0e9b82 */ /* 0x000e620000000800 */
[----:B0-----:R-:W-:Y:S02]  /*56d0*/  LEA R23, R21, R12, 0x18 ;  /* 0x0000000c15177211 */ /* 0x001fe400078ec0ff */
[----:B------:R-:W-:-:S03]  /*56e0*/  SHF.L.U32 R12, R5, 0x1f, RZ ;  /* 0x0000001f050c7819 */ /* 0x000fc600000006ff */
[----:B------:R-:W-:-:S04]  /*56f0*/  IMAD R21, R6, 0x8, R23 ;  /* 0x0000000806157824 */ /* 0x000fc800078e0217 */
[----:B------:R-:W0:Y:S02]  /*5700*/  SYNCS.PHASECHK.TRANS64.TRYWAIT P0, [R21+URZ+0x18], R12 ;  /* 0x0000180c150075a7 */ /* 0x000e24000800017f */
[----:B01----:R-:W-:Y:S05]  /*5710*/  @!P0 BRA `(.L_x_106) ;  /* 0x0000000c00888947 */ /* 0x003fea0003800000 */
.L_x_124:
[----:B0-----:R-:W-:Y:S01]  /*5720*/  PRMT R12, R10, 0x9910, RZ ;  /* 0x000099100a0c7816 */ /* 0x001fe200000000ff */
[----:B------:R0:W-:Y:S03]  /*5730*/  @!P1 SYNCS.ARRIVE.TRANS64 RZ, [R21+URZ], R14 ;  /* 0x0000000e15ff99a7 */ /* 0x0001e6000800003f */
[----:B------:R-:W-:-:S13]  /*5740*/  ISETP.NE.AND P0, PT, R12, 0x2, PT ;  /* 0x000000020c00780c */ /* 0x000fda0003f05270 */
[----:B0-----:R-:W-:Y:S05]  /*5750*/  @P0 BRA `(.L_x_107) ;  /* 0x0000000000040947 */ /* 0x001fea0003800000 */
[----:B------:R-:W-:Y:S01]  /*5760*/  BPT.TRAP 0x1 ;  /* 0x000000040000795c */ /* 0x000fe20000300000 */
.L_x_107:
[----:B------:R-:W-:Y:S01]  /*5770*/  LEA R12, R6, UR31, 0x2 ;  /* 0x0000001f060c7c11 */ /* 0x000fe2000f8e10ff */
[----:B------:R-:W-:Y:S01]  /*5780*/  VIADD R4, R4, 0xffffffff ;  /* 0xffffffff04047836 */ /* 0x000fe20000000000 */
[----:B------:R-:W-:Y:S01]  /*5790*/  LEA R14, R6, UR21, 0xd ;  /* 0x00000015060e7c11 */ /* 0x000fe2000f8e68ff */
[----:B------:R-:W-:Y:S01]  /*57a0*/  UIADD3 UR4, UP0, UR42, 0xf0, URZ ;  /* 0x000000f02a047890 */ /* 0x000fe2000ff1e03f */
[----:B------:R-:W-:Y:S01]  /*57b0*/  R2UR UR34, R20 ;  /* 0x00000000142272ca */ /* 0x000fe200000e0000 */
[----:B------:R-:W-:Y:S01]  /*57c0*/  IMAD.SHL.U32 R12, R12, 0x1000, RZ ;  /* 0x000010000c0c7824 */ /* 0x000fe200078e00ff */
[----:B------:R-:W-:Y:S01]  /*57d0*/  R2UR UR33, R21 ;  /* 0x00000000152172ca */ /* 0x000fe200000e0000 */
[--C-:B------:R-:W-:Y:S01]  /*57e0*/  IMAD R14, R14, 0x2, R23.reuse ;  /* 0x000000020e0e7824 */ /* 0x100fe200078e0217 */
[----:B------:R-:W-:Y:S01]  /*57f0*/  R2UR UR36, R7 ;  /* 0x00000000072472ca */ /* 0x000fe200000e0000 */
[----:B------:R-:W-:Y:S01]  /*5800*/  IMAD R12, R12, 0x2, R23 ;  /* 0x000000020c0c7824 */ /* 0x000fe200078e0217 */
[----:B------:R-:W-:Y:S01]  /*5810*/  R2UR UR35, R15 ;  /* 0x000000000f2372ca */ /* 0x000fe200000e0000 */
[----:B------:R-:W-:Y:S01]  /*5820*/  UIADD3 UR44, UP1, UR42, 0x1f0, URZ ;  /* 0x000001f02a2c7890 */ /* 0x000fe2000ff3e03f */
[----:B------:R-:W-:Y:S01]  /*5830*/  R2UR UR8, R14 ;  /* 0x000000000e0872ca */ /* 0x000fe200000e0000 */
[----:B------:R-:W-:Y:S01]  /*5840*/  UIADD3.X UR5, URZ, UR43, URZ, UP0, !UPT ;  /* 0x0000002b3f057290 */ /* 0x000fe200087fe43f */
[----:B------:R-:W-:Y:S01]  /*5850*/  R2UR UR24, R12 ;  /* 0x000000000c1872ca */ /* 0x000fe200000e0000 */
[----:B------:R-:W-:Y:S01]  /*5860*/  UPRMT UR30, URZ, 0x5410, UR29 ;  /* 0x000054103f1e7896 */ /* 0x000fe2000800001d */
[----:B------:R-:W-:Y:S01]  /*5870*/  R2UR UR19, R19 ;  /* 0x00000000131372ca */ /* 0x000fe200000e0000 */
[----:B------:R-:W-:Y:S01]  /*5880*/  UIADD3 UR26, UR34, 0x40, URZ ;  /* 0x00000040221a7890 */ /* 0x000fe2000fffe03f */
[----:B------:R-:W-:Y:S01]  /*5890*/  ISETP.GT.AND P1, PT, R4, 0x1, PT ;  /* 0x000000010400780c */ /* 0x000fe20003f24270 */
[----:B------:R-:W-:Y:S01]  /*58a0*/  UIADD3.X UR45, URZ, UR43, URZ, UP1, !UPT ;  /* 0x0000002b3f2d7290 */ /* 0x000fe20008ffe43f */
[----:B------:R-:W-:Y:S01]  /*58b0*/  VIADD R6, R6, 0x1 ;  /* 0x0000000106067836 */ /* 0x000fe20000000000 */
[----:B------:R-:W-:Y:S01]  /*58c0*/  UPRMT UR37, URZ, 0x5410, UR23 ;  /* 0x000054103f257896 */ /* 0x000fe20008000017 */
[----:B------:R-:W-:Y:S01]  /*58d0*/  VIADD R20, R20, 0x80 ;  /* 0x0000008014147836 */ /* 0x000fe20000000000 */
[----:B------:R-:W-:Y:S01]  /*58e0*/  UMOV UR6, 0x0 ;  /* 0x0000000000067882 */ /* 0x000fe20000000000 */
[----:B------:R-:W-:Y:S01]  /*58f0*/  UMOV UR7, 0x10000000 ;  /* 0x1000000000077882 */ /* 0x000fe20000000000 */
[----:B------:R-:W-:Y:S01]  /*5900*/  UIADD3 UR16, UR8, 0x18100, URZ ;  /* 0x0001810008107890 */ /* 0x000fe2000fffe03f */
[----:B------:R-:W-:Y:S01]  /*5910*/  ISETP.NE.AND P0, PT, R6, 0x3, PT ;  /* 0x000000030600780c */ /* 0x000fe20003f05270 */
[----:B------:R-:W-:-:S02]  /*5920*/  UIADD3 UR32, UR24, 0x100, URZ ;  /* 0x0000010018207890 */ /* 0x000fc4000fffe03f */
[----:B------:R-:W-:Y:S01]  /*5930*/  UIADD3 UR24, UR24, 0x4100, URZ ;  /* 0x0000410018187890 */ /* 0x000fe2000fffe03f */
[----:B------:R-:W-:Y:S01]  /*5940*/  SEL R12, RZ, 0x1, P0 ;  /* 0x00000001ff0c7807 */ /* 0x000fe20000000000 */
[----:B------:R-:W-:Y:S01]  /*5950*/  UIADD3 UR8, UR8, 0x1a100, URZ ;  /* 0x0001a10008087890 */ /* 0x000fe2000fffe03f */
[----:B------:R-:W-:Y:S01]  /*5960*/  SEL R6, R6, RZ, P0 ;  /* 0x000000ff06067207 */ /* 0x000fe20000000000 */
[----:B------:R-:W-:Y:S01]  /*5970*/  UMOV UR25, UR33 ;  /* 0x0000002100197c82 */ /* 0x000fe20008000000 */
[----:B------:R-:W-:Y:S01]  /*5980*/  UMOV UR28, UR36 ;  /* 0x00000024001c7c82 */ /* 0x000fe20008000000 */
[----:B------:R-:W-:Y:S01]  /*5990*/  UMOV UR27, UR35 ;  /* 0x00000023001b7c82 */ /* 0x000fe20008000000 */
[----:B------:R-:W-:Y:S01]  /*59a0*/  UMOV UR17, UR33 ;  /* 0x0000002100117c82 */ /* 0x000fe20008000000 */
[----:B------:R-:W-:Y:S01]  /*59b0*/  UMOV UR18, UR34 ;  /* 0x0000002200127c82 */ /* 0x000fe20008000000 */
[----:B------:R-:W-:Y:S01]  /*59c0*/  UMOV UR20, UR36 ;  /* 0x0000002400147c82 */ /* 0x000fe20008000000 */
[----:B------:R0:W-:Y:S01]  /*59d0*/  UTMALDG.3D.MULTICAST [UR32], [UR4], UR30, desc[UR6] ;  /* 0x00000620040073b4 */ /* 0x0001e2000801181e */
[----:B------:R-:W-:Y:S01]  /*59e0*/  UMOV UR9, UR33 ;  /* 0x0000002100097c82 */ /* 0x000fe20008000000 */
[----:B------:R-:W-:Y:S01]  /*59f0*/  UMOV UR11, UR19 ;  /* 0x00000013000b7c82 */ /* 0x000fe20008000000 */
[----:B------:R-:W-:Y:S01]  /*5a00*/  UMOV UR12, UR36 ;  /* 0x00000024000c7c82 */ /* 0x000fe20008000000 */
[----:B------:R-:W-:Y:S01]  /*5a10*/  UMOV UR10, UR26 ;  /* 0x0000001a000a7c82 */ /* 0x000fe20008000000 */
[----:B------:R-:W-:Y:S01]  /*5a20*/  LOP3.LUT R5, R5, R12, RZ, 0x3c, !PT ;  /* 0x0000000c05057212 */ /* 0x000fe200078e3cff */
[----:B------:R0:W-:Y:S01]  /*5a30*/  UTMALDG.3D.MULTICAST [UR24], [UR4], UR30, desc[UR6] ;  /* 0x00000618040073b4 */ /* 0x0001e2000801181e */
[----:B------:R0:W-:Y:S01]  /*5a40*/  UTMALDG.3D.MULTICAST [UR16], [UR44], UR37, desc[UR6] ;  /* 0x000006102c0073b4 */ /* 0x0001e20008011825 */
[----:B------:R0:W-:Y:S02]  /*5a50*/  UTMALDG.3D.MULTICAST [UR8], [UR44], UR37, desc[UR6] ;  /* 0x000006082c0073b4 */ /* 0x0001e40008011825 */
[----:B0-----:R-:W-:Y:S05]  /*5a60*/  @P1 BRA `(.L_x_108) ;  /* 0xfffffffc00081947 */ /* 0x001fea000383ffff */
.L_x_105:
[----:B------:R-:W-:Y:S05]  /*5a70*/  BSYNC B1 ;  /* 0x0000000000017941 */ /* 0x000fea0003800000 */
.L_x_104:
[----:B------:R-:W-:Y:S01]  /*5a80*/  LOP3.LUT P1, RZ, R11, 0xff, RZ, 0xc0, !PT ;  /* 0x000000ff0bff7812 */ /* 0x000fe2000782c0ff */
[C---:B------:R-:W-:Y:S01]  /*5a90*/  IMAD.IADD R13, R8.reuse, 0x1, R13 ;  /* 0x00000001080d7824 */ /* 0x040fe200078e020d */
[----:B------:R-:W-:Y:S01]  /*5aa0*/  ULDC.64 UR4, c[0x0][0x650] ;  /* 0x0001940000047ab9 */ /* 0x000fe20000000a00 */
[C---:B------:R-:W-:Y:S01]  /*5ab0*/  ISETP.GE.U32.AND P2, PT, R8.reuse, 0x3, PT ;  /* 0x000000030800780c */ /* 0x040fe20003f46070 */
[----:B------:R-:W-:Y:S01]  /*5ac0*/  BSSY B1, `(.L_x_109) ;  /* 0x000006b000017945 */ /* 0x000fe20003800000 */
[----:B------:R-:W-:Y:S01]  /*5ad0*/  IMAD.MOV.U32 R12, RZ, RZ, -0x1 ;  /* 0xffffffffff0c7424 */ /* 0x000fe200078e00ff */
[----:B------:R-:W-:Y:S01]  /*5ae0*/  ISETP.GT.U32.AND P0, PT, R13, 0x2, PT ;  /* 0x000000020d00780c */ /* 0x000fe20003f04070 */
[----:B------:R-:W-:Y:S01]  /*5af0*/  IMAD.MOV.U32 R19, RZ, RZ, -0x1 ;  /* 0xffffffffff137424 */ /* 0x000fe200078e00ff */
[----:B------:R-:W-:Y:S01]  /*5b00*/  PRMT R11, RZ, 0x7610, R11 ;  /* 0x00007610ff0b7816 */ /* 0x000fe2000000000b */
[----:B------:R-:W-:Y:S01]  /*5b10*/  IMAD.MOV.U32 R7, RZ, RZ, -0x1 ;  /* 0xffffffffff077424 */ /* 0x000fe200078e00ff */
[----:B------:R-:W-:-:S03]  /*5b20*/  ISETP.LT.U32.AND P0, PT, R8, 0x3, P0 ;  /* 0x000000030800780c */ /* 0x000fc60000701070 */
[----:B------:R-:W0:Y:S01]  /*5b30*/  @P1 S2R R5, SR_CgaCtaId ;  /* 0x0000000000051919 */ /* 0x000e220000008800 */
[----:B------:R-:W-:-:S04]  /*5b40*/  @P1 MOV R4, 0x400 ;  /* 0x0000040000041802 */ /* 0x000fc80000000f00 */
[----:B0-----:R-:W-:Y:S01]  /*5b50*/  @P1 LEA R6, R5, R4, 0x18 ;  /* 0x0000000405061211 */ /* 0x001fe200078ec0ff */
[----:B------:R-:W-:Y:S01]  /*5b60*/  IMAD.WIDE.U32 R4, R13, -0x55555555, RZ ;  /* 0xaaaaaaab0d047825 */ /* 0x000fe200078e00ff */
[----:B------:R-:W-:Y:S02]  /*5b70*/  SEL R4, RZ, 0x1, !P0 ;  /* 0x00000001ff047807 */ /* 0x000fe40004000000 */
[----:B------:R0:W-:Y:S01]  /*5b80*/  @P1 SYNCS.ARRIVE.TRANS64.A1T0 RZ, [R6+URZ+0x48], RZ ;  /* 0x000048ff06ff19a7 */ /* 0x0001e2000810003f */
[----:B------:R-:W-:Y:S02]  /*5b90*/  IADD3 R16, P1, R16, UR38, RZ ;  /* 0x0000002610107c10 */ /* 0x000fe4000ff3e0ff */
[----:B------:R-:W-:Y:S02]  /*5ba0*/  LOP3.LUT R3, R3, R4, RZ, 0x3c, !PT ;  /* 0x0000000403037212 */ /* 0x000fe400078e3cff */
[----:B------:R-:W-:Y:S02]  /*5bb0*/  IADD3.X R17, R17, UR41, RZ, P1, !PT ;  /* 0x0000002911117c10 */ /* 0x000fe40008ffe4ff */
[----:B------:R-:W-:-:S02]  /*5bc0*/  ISETP.GE.U32.AND P0, PT, R16, UR4, PT ;  /* 0x0000000410007c0c */ /* 0x000fc4000bf06070 */
[----:B0-----:R-:W-:Y:S02]  /*5bd0*/  SHF.R.U32.HI R6, RZ, 0x1, R5 ;  /* 0x00000001ff067819 */ /* 0x001fe40000011605 */
[----:B------:R-:W-:Y:S02]  /*5be0*/  ISETP.GE.U32.AND.EX P0, PT, R17, UR5, PT, P0 ;  /* 0x0000000511007c0c */ /* 0x000fe4000bf06100 */
[----:B------:R-:W-:Y:S01]  /*5bf0*/  @P2 LOP3.LUT R3, R3, 0x1, R6, 0x78, !PT ;  /* 0x0000000103032812 */ /* 0x000fe200078e7806 */
[----:B------:R-:W-:Y:S01]  /*5c00*/  IMAD R13, R6, -0x3, R13 ;  /* 0xfffffffd060d7824 */ /* 0x000fe200078e020d */
[----:B------:R-:W-:-:S09]  /*5c10*/  PRMT R4, RZ, 0x7610, R4 ;  /* 0x00007610ff047816 */ /* 0x000fd20000000004 */
[----:B------:R-:W-:Y:S05]  /*5c20*/  @P0 BRA `(.L_x_110) ;  /* 0x0000000400500947 */ /* 0x000fea0003800000 */
[----:B------:R-:W0:Y:S01]  /*5c30*/  S2R R15, SR_CTAID.X ;  /* 0x00000000000f7919 */ /* 0x000e220000002500 */
[----:B------:R-:W-:Y:S01]  /*5c40*/  ULDC.64 UR4, c[0x0][0x628] ;  /* 0x00018a0000047ab9 */ /* 0x000fe20000000a00 */
[----:B------:R-:W1:Y:S01]  /*5c50*/  LDC R20, c[0x0][0x144] ;  /* 0x00005100ff147b82 */ /* 0x000e620000000800 */
[----:B------:R-:W-:Y:S01]  /*5c60*/  ISETP.NE.U32.AND P0, PT, RZ, UR4, PT ;  /* 0x00000004ff007c0c */ /* 0x000fe2000bf05070 */
[----:B------:R-:W2:Y:S01]  /*5c70*/  S2R R12, SR_CTAID.Y ;  /* 0x00000000000c7919 */ /* 0x000ea20000002600 */
[----:B------:R-:W-:Y:S01]  /*5c80*/  ULDC UR6, c[0x0][0x150] ;  /* 0x0000540000067ab9 */ /* 0x000fe20000000800 */
[----:B------:R-:W-:Y:S01]  /*5c90*/  ULDC UR7, c[0x0][0x630] ;  /* 0x00018c0000077ab9 */ /* 0x000fe20000000800 */
[----:B------:R-:W-:Y:S01]  /*5ca0*/  ISETP.NE.AND.EX P0, PT, RZ, UR5, PT, P0 ;  /* 0x00000005ff007c0c */ /* 0x000fe2000bf05300 */
[----:B------:R-:W-:Y:S01]  /*5cb0*/  IMAD.MOV.U32 R4, RZ, RZ, R16 ;  /* 0x000000ffff047224 */ /* 0x000fe200078e0010 */
[----:B0-----:R-:W-:-:S05]  /*5cc0*/  I2FP.F32.U32 R5, R15 ;  /* 0x0000000f00057245 */ /* 0x001fca0000201000 */
[----:B------:R-:W-:Y:S01]  /*5cd0*/  FMUL R21, R5, UR6 ;  /* 0x0000000605157c20 */ /* 0x000fe20008400000 */
[----:B------:R-:W-:-:S05]  /*5ce0*/  IMAD.MOV.U32 R5, RZ, RZ, R17 ;  /* 0x000000ffff057224 */ /* 0x000fca00078e0011 */
[----:B--2---:R-:W-:Y:S05]  /*5cf0*/  @!P0 BRA `(.L_x_111) ;  /* 0x0000000000288947 */ /* 0x004fea0003800000 */
[----:B------:R-:W-:Y:S02]  /*5d00*/  ULDC UR6, c[0x0][0x634] ;  /* 0x00018d0000067ab9 */ /* 0x000fe40000000800 */
[----:B------:R-:W-:-:S05]  /*5d10*/  IADD3 R5, P0, R16, UR6, RZ ;  /* 0x0000000610057c10 */ /* 0x000fca000ff1e0ff */
[----:B------:R-:W-:-:S04]  /*5d20*/  IMAD.X R19, RZ, RZ, R17, P0 ;  /* 0x000000ffff137224 */ /* 0x000fc800000e0611 */
[----:B------:R-:W-:-:S04]  /*5d30*/  IMAD.WIDE.U32 R6, R19, UR4, RZ ;  /* 0x0000000413067c25 */ /* 0x000fc8000f8e00ff */
[----:B------:R-:W-:-:S04]  /*5d40*/  IMAD.WIDE.U32 R6, P0, R5, UR5, R6 ;  /* 0x0000000505067c25 */ /* 0x000fc8000f800006 */
[----:B------:R-:W-:-:S04]  /*5d50*/  IMAD.WIDE.U32 R4, R5, UR4, RZ ;  /* 0x0000000405047c25 */ /* 0x000fc8000f8e00ff */
[----:B------:R-:W-:Y:S01]  /*5d60*/  IMAD.MOV.U32 R4, RZ, RZ, R7 ;  /* 0x000000ffff047224 */ /* 0x000fe200078e0007 */
[----:B------:R-:W-:Y:S01]  /*5d70*/  IADD3 RZ, P1, R5, R6, RZ ;  /* 0x0000000605ff7210 */ /* 0x000fe20007f3e0ff */
[----:B------:R-:W-:-:S04]  /*5d80*/  IMAD.X R5, RZ, RZ, RZ, P0 ;  /* 0x000000ffff057224 */ /* 0x000fc800000e06ff */
[----:B------:R-:W-:-:S08]  /*5d90*/  IMAD.WIDE.U32.X R4, R19, UR5, R4, P1 ;  /* 0x0000000513047c25 */ /* 0x000fd000088e0404 */
.L_x_111:
[--C-:B------:R-:W-:Y:S01]  /*5da0*/  SHF.R.U64 R14, R4, UR7, R5.reuse ;  /* 0x00000007040e7c19 */ /* 0x100fe20008001205 */
[----:B------:R-:W0:Y:S01]  /*5db0*/  F2I.U32.TRUNC.NTZ R21, R21 ;  /* 0x0000001500157305 */ /* 0x000e22000020f000 */
[----:B------:R-:W-:Y:S01]  /*5dc0*/  SHF.R.U32.HI R4, RZ, UR7, R5 ;  /* 0x00000007ff047c19 */ /* 0x000fe20008011605 */
[----:B------:R-:W-:Y:S01]  /*5dd0*/  ULDC.64 UR4, c[0x0][0x620] ;  /* 0x0001880000047ab9 */ /* 0x000fe20000000a00 */
[----:B------:R-:W-:Y:S01]  /*5de0*/  IADD3 R7, P0, RZ, -R14, RZ ;  /* 0x8000000eff077210 */ /* 0x000fe20007f1e0ff */
[----:B------:R-:W-:-:S04]  /*5df0*/  ULDC.64 UR6, c[0x0][0x640] ;  /* 0x0001900000067ab9 */ /* 0x000fc80000000a00 */
[----:B------:R-:W-:Y:S01]  /*5e00*/  IMAD.X R4, RZ, RZ, ~R4, P0 ;  /* 0x000000ffff047224 */ /* 0x000fe200000e0e04 */
[----:B------:R-:W-:-:S03]  /*5e10*/  ISETP.NE.U32.AND P0, PT, RZ, UR6, PT ;  /* 0x00000006ff007c0c */ /* 0x000fc6000bf05070 */
[----:B------:R-:W-:Y:S01]  /*5e20*/  IMAD R6, R4, UR4, RZ ;  /* 0x0000000404067c24 */ /* 0x000fe2000f8e02ff */
[----:B------:R-:W-:Y:S01]  /*5e30*/  ISETP.NE.AND.EX P0, PT, RZ, UR7, PT, P0 ;  /* 0x00000007ff007c0c */ /* 0x000fe2000bf05300 */
[----:B------:R-:W-:Y:S01]  /*5e40*/  IMAD.WIDE.U32 R4, R7, UR4, R16 ;  /* 0x0000000407047c25 */ /* 0x000fe2000f8e0010 */
[----:B------:R-:W-:-:S03]  /*5e50*/  ULDC UR4, c[0x0][0x618] ;  /* 0x0001860000047ab9 */ /* 0x000fc60000000800 */
[----:B------:R-:W-:Y:S01]  /*5e60*/  IMAD R7, R7, UR5, R6 ;  /* 0x0000000507077c24 */ /* 0x000fe2000f8e0206 */
[----:B------:R-:W-:Y:S01]  /*5e70*/  ULDC UR5, c[0x0][0x154] ;  /* 0x0000550000057ab9 */ /* 0x000fe20000000800 */
[----:B0-----:R-:W-:Y:S02]  /*5e80*/  IMAD.MOV R6, RZ, RZ, -R21 ;  /* 0x000000ffff067224 */ /* 0x001fe400078e0a15 */
[----:B------:R-:W0:Y:S01]  /*5e90*/  LDC R21, c[0x0][0x148] ;  /* 0x00005200ff157b82 */ /* 0x000e220000000800 */
[----:B------:R-:W-:Y:S02]  /*5ea0*/  IMAD.IADD R5, R5, 0x1, R7 ;  /* 0x0000000105057824 */ /* 0x000fe400078e0207 */
[----:B-1----:R-:W-:Y:S01]  /*5eb0*/  IMAD R15, R20, R6, R15 ;  /* 0x00000006140f7224 */ /* 0x002fe200078e020f */
[----:B------:R-:W-:Y:S02]  /*5ec0*/  I2FP.F32.U32 R6, R12 ;  /* 0x0000000c00067245 */ /* 0x000fe40000201000 */
[----:B------:R-:W-:-:S02]  /*5ed0*/  SHF.R.U64 R19, R4, UR4, R5 ;  /* 0x0000000404137c19 */ /* 0x000fc40008001205 */
[----:B------:R-:W-:Y:S01]  /*5ee0*/  SHF.R.U32.HI R4, RZ, UR4, R5 ;  /* 0x00000004ff047c19 */ /* 0x000fe20008011605 */
[----:B------:R-:W-:Y:S01]  /*5ef0*/  FMUL R6, R6, UR5 ;  /* 0x0000000506067c20 */ /* 0x000fe20008400000 */
[----:B------:R-:W-:Y:S02]  /*5f00*/  ULDC UR4, c[0x0][0x608] ;  /* 0x0001820000047ab9 */ /* 0x000fe40000000800 */
[--C-:B------:R-:W-:Y:S01]  /*5f10*/  SHF.R.U64 R22, R19, UR4, R4.reuse ;  /* 0x0000000413167c19 */ /* 0x100fe20008001204 */
[----:B------:R1:W2:Y:S01]  /*5f20*/  F2I.U32.TRUNC.NTZ R24, R6 ;  /* 0x0000000600187305 */ /* 0x0002a2000020f000 */
[----:B------:R-:W-:Y:S01]  /*5f30*/  SHF.R.U32.HI R5, RZ, UR4, R4 ;  /* 0x00000004ff057c19 */ /* 0x000fe20008011604 */
[----:B------:R-:W-:-:S03]  /*5f40*/  ULDC UR4, c[0x0][0x658] ;  /* 0x0001960000047ab9 */ /* 0x000fc60000000800 */
[--C-:B------:R-:W-:Y:S02]  /*5f50*/  SHF.R.U64 R20, R22, UR4, R5.reuse ;  /* 0x0000000416147c19 */ /* 0x100fe40008001205 */
[----:B------:R-:W-:-:S03]  /*5f60*/  SHF.R.U32.HI R23, RZ, UR4, R5 ;  /* 0x00000004ff177c19 */ /* 0x000fc60008011605 */
[----:B------:R-:W-:Y:S02]  /*5f70*/  IMAD.MOV.U32 R4, RZ, RZ, R20 ;  /* 0x000000ffff047224 */ /* 0x000fe400078e0014 */
[----:B------:R-:W-:Y:S01]  /*5f80*/  IMAD.MOV.U32 R5, RZ, RZ, R23 ;  /* 0x000000ffff057224 */ /* 0x000fe200078e0017 */
[----:B-1----:R-:W-:Y:S06]  /*5f90*/  @!P0 BRA `(.L_x_112) ;  /* 0x0000000000288947 */ /* 0x002fec0003800000 */
        /* <DEDUP_REMOVED lines=10> */
.L_x_112:
[----:B------:R-:W-:Y:S01]  /*6040*/  ISETP.NE.AND P0, PT, R2, 0x1, PT ;  /* 0x000000010200780c */ /* 0x000fe20003f05270 */
[----:B------:R-:W-:Y:S01]  /*6050*/  ULDC UR4, c[0x0][0x648] ;  /* 0x0001920000047ab9 */ /* 0x000fe20000000800 */
[----:B------:R-:W-:Y:S01]  /*6060*/  LOP3.LUT R22, R22, UR22, RZ, 0xc0, !PT ;  /* 0x0000001616167c12 */ /* 0x000fe2000f8ec0ff */
[----:B--2---:R-:W-:Y:S01]  /*6070*/  IMAD.MOV R24, RZ, RZ, -R24 ;  /* 0x000000ffff187224 */ /* 0x004fe200078e0a18 */
[----:B------:R-:W-:Y:S01]  /*6080*/  SHF.R.U64 R5, R4, UR4, R5 ;  /* 0x0000000404057c19 */ /* 0x000fe20008001205 */
[----:B------:R-:W-:Y:S01]  /*6090*/  ULDC UR4, c[0x0][0x638] ;  /* 0x00018e0000047ab9 */ /* 0x000fe20000000800 */
[----:B------:R-:W-:Y:S01]  /*60a0*/  LOP3.LUT R19, R19, UR13, RZ, 0xc0, !PT ;  /* 0x0000000d13137c12 */ /* 0x000fe2000f8ec0ff */
[----:B------:R-:W-:Y:S01]  /*60b0*/  ULDC UR5, c[0x0][0x610] ;  /* 0x0001840000057ab9 */ /* 0x000fe20000000800 */
[----:B------:R-:W-:Y:S02]  /*60c0*/  IMAD.MOV.U32 R4, RZ, RZ, 0x1 ;  /* 0x00000001ff047424 */ /* 0x000fe400078e00ff */
[----:B------:R-:W-:-:S02]  /*60d0*/  IMAD.MOV R7, RZ, RZ, -R5 ;  /* 0x000000ffff077224 */ /* 0x000fc400078e0a05 */
[----:B------:R-:W-:Y:S02]  /*60e0*/  IMAD R22, R5, UR14, R22 ;  /* 0x0000000e05167c24 */ /* 0x000fe4000f8e0216 */
[----:B0-----:R-:W-:Y:S02]  /*60f0*/  @P0 IMAD R15, R21, R24, R12 ;  /* 0x00000018150f0224 */ /* 0x001fe400078e020c */
[----:B------:R-:W-:Y:S01]  /*6100*/  IMAD R20, R7, UR4, R20 ;  /* 0x0000000407147c24 */ /* 0x000fe2000f8e0214 */
[----:B------:R-:W-:Y:S01]  /*6110*/  ULDC UR4, c[0x0][0x600] ;  /* 0x0001800000047ab9 */ /* 0x000fe20000000800 */
[----:B------:R-:W-:Y:S02]  /*6120*/  IMAD R15, R22, UR5, R15 ;  /* 0x00000005160f7c24 */ /* 0x000fe4000f8e020f */
[----:B------:R-:W-:Y:S02]  /*6130*/  IMAD R20, R20, UR4, R19 ;  /* 0x0000000414147c24 */ /* 0x000fe4000f8e0213 */
[----:B------:R-:W-:-:S03]  /*6140*/  IMAD.MOV.U32 R7, RZ, RZ, R14 ;  /* 0x000000ffff077224 */ /* 0x000fc600078e000e */
[----:B------:R-:W-:Y:S02]  /*6150*/  SEL R19, R20, R15, !P0 ;  /* 0x0000000f14137207 */ /* 0x000fe40004000000 */
[----:B------:R-:W-:-:S07]  /*6160*/  SEL R12, R15, R20, !P0 ;  /* 0x000000140f0c7207 */ /* 0x000fce0004000000 */
.L_x_110:
[----:B------:R-:W-:Y:S05]  /*6170*/  BSYNC B1 ;  /* 0x0000000000017941 */ /* 0x000fea0003800000 */
.L_x_109:
[----:B------:R-:W-:-:S13]  /*6180*/  LOP3.LUT P0, RZ, R4, 0xff, RZ, 0xc0, !PT ;  /* 0x000000ff04ff7812 */ /* 0x000fda000780c0ff */
[----:B------:R-:W-:Y:S05]  /*6190*/  @P0 BRA `(.L_x_113) ;  /* 0xfffffff400040947 */ /* 0x000fea000383ffff */
[----:B------:R-:W-:Y:S05]  /*61a0*/  BSYNC B0 ;  /* 0x0000000000007941 */ /* 0x000fea0003800000 */
.L_x_102:
[----:B------:R-:W-:-:S03]  /*61b0*/  UMOV UR4, 0xffffffff ;  /* 0xffffffff00047882 */ /* 0x000fc60000000000 */
[----:B------:R-:W-:Y:S05]  /*61c0*/  BRA.DIV UR4, `(.L_x_114) ;  /* 0x0000000204f07947 */ /* 0x000fea000b800000 */
[----:B------:R-:W-:-:S13]  /*61d0*/  ELECT P6, URZ, PT ;  /* 0x00000000003f782f */ /* 0x000fda00038c0000 */
.L_x_127:
[----:B------:R-:W-:Y:S04]  /*61e0*/  BSSY B0, `(.L_x_115) ;  /* 0x0000022000007945 */ /* 0x000fe80003800000 */
[----:B------:R-:W-:Y:S05]  /*61f0*/  @!P6 BRA `(.L_x_116) ;  /* 0x000000000080e947 */ /* 0x000fea0003800000 */
[----:B------:R-:W-:-:S04]  /*6200*/  LOP3.LUT R18, R18, 0x2, RZ, 0xfc, !PT ;  /* 0x0000000212127812 */ /* 0x000fc800078efcff */
[----:B------:R-:W-:-:S13]  /*6210*/  ISETP.NE.AND P0, PT, R18, 0x3, PT ;  /* 0x000000031200780c */ /* 0x000fda0003f05270 */
[----:B------:R-:W-:Y:S05]  /*6220*/  @!P0 BRA `(.L_x_117) ;  /* 0x0000000000048947 */ /* 0x000fea0003800000 */
[----:B------:R-:W-:Y:S01]  /*6230*/  BPT.TRAP 0x1 ;  /* 0x000000040000795c */ /* 0x000fe20000300000 */
.L_x_117:
[----:B------:R-:W0:Y:S01]  /*6240*/  S2R R5, SR_CgaCtaId ;  /* 0x0000000000057919 */ /* 0x000e220000008800 */
[----:B------:R-:W-:Y:S02]  /*6250*/  MOV R0, 0x400 ;  /* 0x0000040000007802 */ /* 0x000fe40000000f00 */
[----:B------:R-:W-:Y:S02]  /*6260*/  SHF.L.U32 R4, R3, 0x1f, RZ ;  /* 0x0000001f03047819 */ /* 0x000fe400000006ff */
[----:B0-----:R-:W-:-:S05]  /*6270*/  LEA R0, R5, R0, 0x18 ;  /* 0x0000000005007211 */ /* 0x001fca00078ec0ff */
[----:B------:R-:W-:-:S04]  /*6280*/  VIADD R0, R0, 0x18 ;  /* 0x0000001800007836 */ /* 0x000fc80000000000 */
[C---:B------:R-:W-:Y:S02]  /*6290*/  IMAD R7, R13.reuse, 0x8, R0 ;  /* 0x000000080d077824 */ /* 0x040fe400078e0200 */
[----:B------:R-:W-:Y:S02]  /*62a0*/  VIADD R13, R13, 0x1 ;  /* 0x000000010d0d7836 */ /* 0x000fe40000000000 */
[----:B------:R-:W0:Y:S03]  /*62b0*/  SYNCS.PHASECHK.TRANS64.TRYWAIT P0, [R7+URZ], R4 ;  /* 0x00000004070075a7 */ /* 0x000e26000800017f */
[----:B------:R-:W-:-:S04]  /*62c0*/  ISETP.NE.AND P1, PT, R13, 0x3, PT ;  /* 0x000000030d00780c */ /* 0x000fc80003f25270 */
[----:B------:R-:W-:Y:S02]  /*62d0*/  SEL R2, RZ, 0x1, P1 ;  /* 0x00000001ff027807 */ /* 0x000fe40000800000 */
[----:B------:R-:W-:Y:S02]  /*62e0*/  SEL R13, R13, RZ, P1 ;  /* 0x000000ff0d0d7207 */ /* 0x000fe40000800000 */
[----:B------:R-:W-:-:S03]  /*62f0*/  LOP3.LUT R9, R3, R2, RZ, 0x3c, !PT ;  /* 0x0000000203097212 */ /* 0x000fc600078e3cff */
[----:B------:R-:W-:Y:S01]  /*6300*/  IMAD R6, R13, 0x8, R0 ;  /* 0x000000080d067824 */ /* 0x000fe200078e0200 */
[----:B------:R-:W-:Y:S01]  /*6310*/  SHF.L.U32 R5, R9, 0x1f, RZ ;  /* 0x0000001f09057819 */ /* 0x000fe200000006ff */
[----:B0-----:R-:W-:Y:S06]  /*6320*/  @!P0 BRA `(.L_x_118) ;  /* 0x0000000000b88947 */ /* 0x001fec0003800000 */
.L_x_128:
[----:B------:R-:W1:Y:S01]  /*6330*/  SYNCS.PHASECHK.TRANS64.TRYWAIT P0, [R6+URZ], R5 ;  /* 0x00000005060075a7 */ /* 0x000e62000800017f */
[----:B------:R-:W-:-:S05]  /*6340*/  VIADD R2, R13, 0x1 ;  /* 0x000000010d027836 */ /* 0x000fca0000000000 */
[----:B------:R-:W-:-:S04]  /*6350*/  ISETP.NE.AND P1, PT, R2, 0x3, PT ;  /* 0x000000030200780c */ /* 0x000fc80003f25270 */
[----:B0-----:R-:W-:Y:S02]  /*6360*/  SEL R4, RZ, 0x1, P1 ;  /* 0x00000001ff047807 */ /* 0x001fe40000800000 */
[----:B------:R-:W-:Y:S02]  /*6370*/  SEL R3, R2, RZ, P1 ;  /* 0x000000ff02037207 */ /* 0x000fe40000800000 */
[----:B------:R-:W-:Y:S01]  /*6380*/  LOP3.LUT R4, R9, R4, RZ, 0x3c, !PT ;  /* 0x0000000409047212 */ /* 0x000fe200078e3cff */
[----:B-1----:R-:W-:Y:S06]  /*6390*/  @!P0 BRA `(.L_x_119) ;  /* 0x0000000000b08947 */ /* 0x002fec0003800000 */
.L_x_129:
[----:B------:R-:W-:Y:S01]  /*63a0*/  IMAD R3, R3, 0x8, R0 ;  /* 0x0000000803037824 */ /* 0x000fe200078e0200 */
[----:B------:R-:W-:-:S07]  /*63b0*/  SHF.L.U32 R0, R4, 0x1f, RZ ;  /* 0x0000001f04007819 */ /* 0x000fce00000006ff */
.L_x_120:
[----:B-1----:R1:W2:Y:S02]  /*63c0*/  SYNCS.PHASECHK.TRANS64.TRYWAIT P0, [R3+URZ], R0 ;  /* 0x00000000030075a7 */ /* 0x0022a4000800017f */
[----:B--2---:R-:W-:Y:S05]  /*63d0*/  @!P0 NANOSLEEP.SYNCS 0x989680 ;  /* 0x009896800000895d */ /* 0x004fea0003900000 */
[----:B------:R-:W2:Y:S02]  /*63e0*/  @!P0 SYNCS.PHASECHK.TRANS64 P0, [R3+URZ], R0 ;  /* 0x00000000030085a7 */ /* 0x000ea4000800007f */
[----:B--2---:R-:W-:Y:S05]  /*63f0*/  @!P0 BRA `(.L_x_120) ;  /* 0xfffffffc00f08947 */ /* 0x004fea000383ffff */
.L_x_116:
[----:B------:R-:W-:Y:S05]  /*6400*/  BSYNC B0 ;  /* 0x0000000000007941 */ /* 0x000fea0003800000 */
.L_x_115:
[----:B------:R-:W-:Y:S05]  /*6410*/  EXIT ;  /* 0x000000000000794d */ /* 0x000fea0003800000 */
.L_x_21:
[----:B-1----:R1:W2:Y:S02]  /*6420*/  SYNCS.PHASECHK.TRANS64.TRYWAIT P1, [R3+URZ], R0 ;  /* 0x00000000030075a7 */ /* 0x0022a4000802017f */
[----:B--2---:R-:W-:Y:S05]  /*6430*/  @!P1 NANOSLEEP.SYNCS 0x989680 ;  /* 0x009896800000995d */ /* 0x004fea0003900000 */
[----:B------:R-:W2:Y:S02]  /*6440*/  @!P1 SYNCS.PHASECHK.TRANS64 P1, [R3+URZ], R0 ;  /* 0x00000000030095a7 */ /* 0x000ea4000802007f */
[----:B--2---:R-:W-:Y:S05]  /*6450*/  @!P1 BRA `(.L_x_21) ;  /* 0xfffffffc00f09947 */ /* 0x004fea000383ffff */
[----:B------:R-:W-:Y:S05]  /*6460*/  BRA `(.L_x_20) ;  /* 0xffffffb000c87947 */ /* 0x000fea000383ffff */
.L_x_26:
[----:B-1----:R1:W2:Y:S02]  /*6470*/  SYNCS.PHASECHK.TRANS64.TRYWAIT P1, [R5+URZ], R4 ;  /* 0x00000004050075a7 */ /* 0x0022a4000802017f */
[----:B--2---:R-:W-:Y:S05]  /*6480*/  @!P1 NANOSLEEP.SYNCS 0x989680 ;  /* 0x009896800000995d */ /* 0x004fea0003900000 */
[----:B------:R-:W2:Y:S02]  /*6490*/  @!P1 SYNCS.PHASECHK.TRANS64 P1, [R5+URZ], R4 ;  /* 0x00000004050095a7 */ /* 0x000ea4000802007f */
[----:B--2---:R-:W-:Y:S05]  /*64a0*/  @!P1 BRA `(.L_x_26) ;  /* 0xfffffffc00f09947 */ /* 0x004fea000383ffff */
[----:B------:R-:W-:Y:S05]  /*64b0*/  BRA `(.L_x_25) ;  /* 0xffffffb800147947 */ /* 0x000fea000383ffff */
.L_x_103:
[----:B------:R-:W-:Y:S01]  /*64c0*/  BSSY B1, `(.L_x_121) ;  /* 0x0000006000017945 */ /* 0x000fe20003800000 */
[----:B------:R-:W-:-:S07]  /*64d0*/  IMAD.MOV.U32 R15, RZ, RZ, -0x1 ;  /* 0xffffffffff0f7424 */ /* 0x000fce00078e00ff */
[----:B------:R-:W-:Y:S05]  /*64e0*/  WARPSYNC.COLLECTIVE R15, `(.L_x_122) ;  /* 0x000000000f0c7348 */ /* 0x000fea0003c00000 */
[----:B------:R-:W-:Y:S02]  /*64f0*/  ELECT P6, UR62, PT ;  /* 0x00000000003e782f */ /* 0x000fe400038c0000 */
[----:B------:R-:W-:Y:S01]  /*6500*/  MOV R14, UR62 ;  /* 0x0000003e000e7c02 */ /* 0x000fe20008000f00 */
[----:B------:R-:W-:Y:S10]  /*6510*/  ENDCOLLECTIVE ;  /* 0x000000000000791b */ /* 0x000ff40003800000 */
.L_x_122:
[----:B------:R-:W-:Y:S05]  /*6520*/  BSYNC B1 ;  /* 0x0000000000017941 */ /* 0x000fea0003800000 */
.L_x_121:
[----:B------:R-:W-:Y:S05]  /*6530*/  BRA `(.L_x_123) ;  /* 0xfffffff000287947 */ /* 0x000fea000383ffff */
.L_x_106:
[----:B0-----:R0:W1:Y:S02]  /*6540*/  SYNCS.PHASECHK.TRANS64.TRYWAIT P0, [R21+URZ+0x18], R12 ;  /* 0x0000180c150075a7 */ /* 0x001064000800017f */
[----:B-1----:R-:W-:Y:S05]  /*6550*/  @!P0 NANOSLEEP.SYNCS 0x989680 ;  /* 0x009896800000895d */ /* 0x002fea0003900000 */
[----:B------:R-:W1:Y:S02]  /*6560*/  @!P0 SYNCS.PHASECHK.TRANS64 P0, [R21+URZ+0x18], R12 ;  /* 0x0000180c150085a7 */ /* 0x000e64000800007f */
[----:B-1----:R-:W-:Y:S05]  /*6570*/  @!P0 BRA `(.L_x_106) ;  /* 0xfffffffc00f08947 */ /* 0x002fea000383ffff */
[----:B------:R-:W-:Y:S05]  /*6580*/  BRA `(.L_x_124) ;  /* 0xfffffff000647947 */ /* 0x000fea000383ffff */
.L_x_114:
[----:B------:R-:W-:Y:S01]  /*6590*/  BSSY B0, `(.L_x_125) ;  /* 0x0000006000007945 */ /* 0x000fe20003800000 */
[----:B------:R-:W-:-:S07]  /*65a0*/  IMAD.MOV.U32 R15, RZ, RZ, -0x1 ;  /* 0xffffffffff0f7424 */ /* 0x000fce00078e00ff */
[----:B------:R-:W-:Y:S05]  /*65b0*/  WARPSYNC.COLLECTIVE R15, `(.L_x_126) ;  /* 0x000000000f0c7348 */ /* 0x000fea0003c00000 */
[----:B------:R-:W-:Y:S02]  /*65c0*/  ELECT P6, UR62, PT ;  /* 0x00000000003e782f */ /* 0x000fe400038c0000 */
[----:B------:R-:W-:Y:S01]  /*65d0*/  MOV R14, UR62 ;  /* 0x0000003e000e7c02 */ /* 0x000fe20008000f00 */
[----:B------:R-:W-:Y:S10]  /*65e0*/  ENDCOLLECTIVE ;  /* 0x000000000000791b */ /* 0x000ff40003800000 */
.L_x_126:
[----:B------:R-:W-:Y:S05]  /*65f0*/  BSYNC B0 ;  /* 0x0000000000007941 */ /* 0x000fea0003800000 */
.L_x_125:
[----:B------:R-:W-:Y:S05]  /*6600*/  BRA `(.L_x_127) ;  /* 0xfffffff800f47947 */ /* 0x000fea000383ffff */
.L_x_118:
[----:B0-----:R0:W1:Y:S02]  /*6610*/  SYNCS.PHASECHK.TRANS64.TRYWAIT P0, [R7+URZ], R4 ;  /* 0x00000004070075a7 */ /* 0x001064000800017f */
[----:B-1----:R-:W-:Y:S05]  /*6620*/  @!P0 NANOSLEEP.SYNCS 0x989680 ;  /* 0x009896800000895d */ /* 0x002fea0003900000 */
[----:B------:R-:W1:Y:S02]  /*6630*/  @!P0 SYNCS.PHASECHK.TRANS64 P0, [R7+URZ], R4 ;  /* 0x00000004070085a7 */ /* 0x000e64000800007f */
[----:B-1----:R-:W-:Y:S05]  /*6640*/  @!P0 BRA `(.L_x_118) ;  /* 0xfffffffc00f08947 */ /* 0x002fea000383ffff */
[----:B------:R-:W-:Y:S05]  /*6650*/  BRA `(.L_x_128) ;  /* 0xfffffffc00347947 */ /* 0x000fea000383ffff */
.L_x_119:
[----:B0-----:R0:W1:Y:S02]  /*6660*/  SYNCS.PHASECHK.TRANS64.TRYWAIT P0, [R6+URZ], R5 ;  /* 0x00000005060075a7 */ /* 0x001064000800017f */
[----:B-1----:R-:W-:Y:S05]  /*6670*/  @!P0 NANOSLEEP.SYNCS 0x989680 ;  /* 0x009896800000895d */ /* 0x002fea0003900000 */
[----:B------:R-:W1:Y:S02]  /*6680*/  @!P0 SYNCS.PHASECHK.TRANS64 P0, [R6+URZ], R5 ;  /* 0x00000005060085a7 */ /* 0x000e64000800007f */
[----:B-1----:R-:W-:Y:S05]  /*6690*/  @!P0 BRA `(.L_x_119) ;  /* 0xfffffffc00f08947 */ /* 0x002fea000383ffff */
[----:B------:R-:W-:Y:S05]  /*66a0*/  BRA `(.L_x_129) ;  /* 0xfffffffc003c7947 */ /* 0x000fea000383ffff */
.L_x_130:
[----:B------:R-:W-:-:S00]  /*66b0*/  BRA `(.L_x_130) ;  /* 0xfffffffc00fc7947 */ /* 0x000fc0000383ffff */
[----:B------:R-:W-:-:S00]  /*66c0*/  NOP ;  /* 0x0000000000007918 */ /* 0x000fc00000000000 */
        /* <DEDUP_REMOVED lines=11> */
.L_x_131:


//--------------------- .nv.global.init           --------------------------
	.section	.nv.global.init,"aw",@progbits
.nv.global.init:
	.type		$str$22,@object
	.size		$str$22,($str$23 - $str$22)
$str$22:
        /*0000*/ 	.byte	0x6b, 0x5f, 0x74, 0x69, 0x6c, 0x65, 0x5f, 0x63, 0x6f, 0x75, 0x6e, 0x74, 0x20, 0x3e, 0x3d, 0x20
        /*0010*/ 	.byte	0x31, 0x00
	.type		$str$23,@object
	.size		$str$23,(__unnamed_1 - $str$23)
$str$23:
        /*0012*/ 	.byte	0x2f, 0x74, 0x6d, 0x70, 0x2f, 0x63, 0x75, 0x74, 0x6c, 0x61, 0x73, 0x73, 0x5f, 0x73, 0x77, 0x65
        /*0022*/ 	.byte	0x65, 0x70, 0x5f, 0x73, 0x72, 0x63, 0x2f, 0x69, 0x6e, 0x63, 0x6c, 0x75, 0x64, 0x65, 0x2f, 0x63
        /*0032*/ 	.byte	0x75, 0x74, 0x6c, 0x61, 0x73, 0x73, 0x2f, 0x67, 0x65, 0x6d, 0x6d, 0x2f, 0x63, 0x6f, 0x6c, 0x6c
        /*0042*/ 	.byte	0x65, 0x63, 0x74, 0x69, 0x76, 0x65, 0x2f, 0x73, 0x6d, 0x39, 0x30, 0x5f, 0x6d, 0x6d, 0x61, 0x5f
        /*0052*/ 	.byte	0x74, 0x6d, 0x61, 0x5f, 0x67, 0x6d, 0x6d, 0x61, 0x5f, 0x73, 0x73, 0x5f, 0x77, 0x61, 0x72, 0x70
        /*0062*/ 	.byte	0x73, 0x70, 0x65, 0x63, 0x69, 0x61, 0x6c, 0x69, 0x7a, 0x65, 0x64, 0x2e, 0x68, 0x70, 0x70, 0x00
	.type		__unnamed_1,@object
	.size		__unnamed_1,(.L_0 - __unnamed_1)
__unnamed_1:
        /*0072*/ 	.byte	0x76, 0x6f, 0x69, 0x64, 0x20, 0x63, 0x75, 0x74, 0x6c, 0x61, 0x73, 0x73, 0x3a, 0x3a, 0x67, 0x65
        /* <DEDUP_REMOVED lines=180> */
        /*0bc2*/ 	.byte	0x65, 0x3a, 0x3a, 0x69, 0x64, 0x65, 0x6e, 0x74, 0x69, 0x74, 0x79, 0x5d, 0x00
.L_0:


//--------------------- .nv.shared._ZN7cutlass13device_kernelINS_4gemm6kernel13GemmUniversalIN4cute5tupleIJiiiiEEENS1_10collective13CollectiveMmaINS1_34MainloopSm90TmaGmmaWarpSpecializedILi3ENS5_IJNS4_1CILi2EEESB_NSA_ILi1EEEEEENS1_35KernelTmaWarpSpecializedCooperativeEEENS5_IJNSA_ILi128EEENSA_ILi64EEESG_EEENS_6half_tENS5_IJlSC_lEEESJ_SK_NS4_8TiledMMAINS4_8MMA_AtomIJNS4_4SM904GMMA25MMA_64x64x16_F32F16F16_SSILNSO_5MajorE0ELSQ_0ELNSO_7ScaleInE1ELSR_1EEEEEENS4_6LayoutINS5_IJSB_SC_SC_EEENS5_IJSC_NSA_ILi0EEESW_EEEEENS5_IJNS4_10UnderscoreESZ_SZ_EEEEENS4_23SM90_TMA_LOAD_MULTICASTENS4_14ComposedLayoutINS4_7SwizzleILi3ELi4ELi3EEENS4_18smem_ptr_flag_bitsILi16EEENSU_INS5_IJNSA_ILi8EEESH_EEENS5_IJSH_SC_EEEEEEEvNS4_8identityES12_S1C_vS1D_EENS_8epilogue10collective6detail29Sm90TmaWarpSpecializedAdapterINS1G_15DefaultEpilogueISJ_SK_SK_NS1F_6thread17LinearCombinationISJ_Li1EffLNS1K_9ScaleType4KindE0ELNS_15FloatRoundStyleE2ESJ_EENS1_15EpilogueDefaultEEEEEvvEEEEvNT_6ParamsE --------------------------
	.section	.nv.shared._ZN7cutlass13device_kernelINS_4gemm6kernel13GemmUniversalIN4cute5tupleIJiiiiEEENS1_10collective13CollectiveMmaINS1_34MainloopSm90TmaGmmaWarpSpecializedILi3ENS5_IJNS4_1CILi2EEESB_NSA_ILi1EEEEEENS1_35KernelTmaWarpSpecializedCooperativeEEENS5_IJNSA_ILi128EEENSA_ILi64EEESG_EEENS_6half_tENS5_IJlSC_lEEESJ_SK_NS4_8TiledMMAINS4_8MMA_AtomIJNS4_4SM904GMMA25MMA_64x64x16_F32F16F16_SSILNSO_5MajorE0ELSQ_0ELNSO_7ScaleInE1ELSR_1EEEEEENS4_6LayoutINS5_IJSB_SC_SC_EEENS5_IJSC_NSA_ILi0EEESW_EEEEENS5_IJNS4_10UnderscoreESZ_SZ_EEEEENS4_23SM90_TMA_LOAD_MULTICASTENS4_14ComposedLayoutINS4_7SwizzleILi3ELi4ELi3EEENS4_18smem_ptr_flag_bitsILi16EEENSU_INS5_IJNSA_ILi8EEESH_EEENS5_IJSH_SC_EEEEEEEvNS4_8identityES12_S1C_vS1D_EENS_8epilogue10collective6detail29Sm90TmaWarpSpecializedAdapterINS1G_15DefaultEpilogueISJ_SK_SK_NS1F_6thread17LinearCombinationISJ_Li1EffLNS1K_9ScaleType4KindE0ELNS_15FloatRoundStyleE2ESJ_EENS1_15EpilogueDefaultEEEEEvvEEEEvNT_6ParamsE,"aw",@nobits
	.sectionflags	@""
	.align	16
	.zero		1024


//--------------------- .nv.shared.reserved.0     --------------------------
	.section	.nv.shared.reserved.0,"aw",@nobits
	.weak		__nv_reservedSMEM_offset_0_alias
	.size		__nv_reservedSMEM_offset_0_alias, 0, 0
	.other		__nv_reservedSMEM_offset_0_alias,@"STO_CUDA_RESERVED_SHARED STV_DEFAULT"
__nv_reservedSMEM_offset_0_alias:
	.zero		0


//--------------------- .nv.global                --------------------------
	.section	.nv.global,"aw",@nobits
.nv.global:
	.type		_ZN39_INTERNAL_cf1cb4c6_4_k_cu_ff63419f_36064cute1_E,@object
	.size		_ZN39_INTERNAL_cf1cb4c6_4_k_cu_ff63419f_36064cute1_E,(_ZN39_INTERNAL_cf1cb4c6_4_k_cu_ff63419f_36064cuda3std3__45__cpo6cbeginE - _ZN39_INTERNAL_cf1cb4c6_4_k_cu_ff63419f_36064cute1_E)
_ZN39_INTERNAL_cf1cb4c6_4_k_cu_ff63419f_36064cute1_E:
	.zero		1
	.type		_ZN39_INTERNAL_cf1cb4c6_4_k_cu_ff63419f_36064cuda3std3__45__cpo6cbeginE,@object
	.size		_ZN39_INTERNAL_cf1cb4c6_4_k_cu_ff63419f_36064cuda3std3__45__cpo6cbeginE,(_ZN39_INTERNAL_cf1cb4c6_4_k_cu_ff63419f_36064cuda3std3__48in_placeE - _ZN39_INTERNAL_cf1cb4c6_4_k_cu_ff63419f_36064cuda3std3__45__cpo6cbeginE)
_ZN39_INTERNAL_cf1cb4c6_4_k_cu_ff63419f_36064cuda3std3__45__cpo6cbeginE:
	.zero		1
	.type		_ZN39_INTERNAL_cf1cb4c6_4_k_cu_ff63419f_36064cuda3std3__48in_placeE,@object
	.size		_ZN39_INTERNAL_cf1cb4c6_4_k_cu_ff63419f_36064cuda3std3__48in_placeE,(_ZN39_INTERNAL_cf1cb4c6_4_k_cu_ff63419f_36064cuda3std6ranges3__45__cpo9iter_moveE - _ZN39_INTERNAL_cf1cb4c6_4_k_cu_ff63419f_36064cuda3std3__48in_placeE)
_ZN39_INTERNAL_cf1cb4c6_4_k_cu_ff63419f_36064cuda3std3__48in_placeE:
	.zero		1
	.type		_ZN39_INTERNAL_cf1cb4c6_4_k_cu_ff63419f_36064cuda3std6ranges3__45__cpo9iter_moveE,@object
	.size		_ZN39_INTERNAL_cf1cb4c6_4_k_cu_ff63419f_36064cuda3std6ranges3__45__cpo9iter_moveE,(_ZN39_INTERNAL_cf1cb4c6_4_k_cu_ff63419f_36064cuda3std3__45__cpo5beginE - _ZN39_INTERNAL_cf1cb4c6_4_k_cu_ff63419f_36064cuda3std6ranges3__45__cpo9iter_moveE)
_ZN39_INTERNAL_cf1cb4c6_4_k_cu_ff63419f_36064cuda3std6ranges3__45__cpo9iter_moveE:
	.zero		1
	.type		_ZN39_INTERNAL_cf1cb4c6_4_k_cu_ff63419f_36064cuda3std3__45__cpo5beginE,@object
	.size		_ZN39_INTERNAL_cf1cb4c6_4_k_cu_ff63419f_36064cuda3std3__45__cpo5beginE,(_ZN39_INTERNAL_cf1cb4c6_4_k_cu_ff63419f_36064cuda3std3__441_GLOBAL__N__cf1cb4c6_4_k_cu_ff63419f_36066ignoreE - _ZN39_INTERNAL_cf1cb4c6_4_k_cu_ff63419f_36064cuda3std3__45__cpo5beginE)
_ZN39_INTERNAL_cf1cb4c6_4_k_cu_ff63419f_36064cuda3std3__45__cpo5beginE:
	.zero		1
	.type		_ZN39_INTERNAL_cf1cb4c6_4_k_cu_ff63419f_36064cuda3std3__441_GLOBAL__N__cf1cb4c6_4_k_cu_ff63419f_36066ignoreE,@object
	.size		_ZN39_INTERNAL_cf1cb4c6_4_k_cu_ff63419f_36064cuda3std3__441_GLOBAL__N__cf1cb4c6_4_k_cu_ff63419f_36066ignoreE,(_ZN39_INTERNAL_cf1cb4c6_4_k_cu_ff63419f_36064cute7productE - _ZN39_INTERNAL_cf1cb4c6_4_k_cu_ff63419f_36064cuda3std3__441_GLOBAL__N__cf1cb4c6_4_k_cu_ff63419f_36066ignoreE)
_ZN39_INTERNAL_cf1cb4c6_4_k_cu_ff63419f_36064cuda3std3__441_GLOBAL__N__cf1cb4c6_4_k_cu_ff63419f_36066ignoreE:
	.zero		1
	.type		_ZN39_INTERNAL_cf1cb4c6_4_k_cu_ff63419f_36064cute7productE,@object
	.size		_ZN39_INTERNAL_cf1cb4c6_4_k_cu_ff63419f_36064cute7productE,(_ZN39_INTERNAL_cf1cb4c6_4_k_cu_ff63419f_36064cuda3std3__45__cpo3endE - _ZN39_INTERNAL_cf1cb4c6_4_k_cu_ff63419f_36064cute7productE)
_ZN39_INTERNAL_cf1cb4c6_4_k_cu_ff63419f_36064cute7productE:
	.zero		1
	.type		_ZN39_INTERNAL_cf1cb4c6_4_k_cu_ff63419f_36064cuda3std3__45__cpo3endE,@object
	.size		_ZN39_INTERNAL_cf1cb4c6_4_k_cu_ff63419f_36064cuda3std3__45__cpo3endE,(_ZN39_INTERNAL_cf1cb4c6_4_k_cu_ff63419f_36064cuda3std3__419piecewise_constructE - _ZN39_INTERNAL_cf1cb4c6_4_k_cu_ff63419f_36064cuda3std3__45__cpo3endE)
_ZN39_INTERNAL_cf1cb4c6_4_k_cu_ff63419f_36064cuda3std3__45__cpo3endE:
	.zero		1
	.type		_ZN39_INTERNAL_cf1cb4c6_4_k_cu_ff63419f_36064cuda3std3__419piecewise_constructE,@object
	.size		_ZN39_INTERNAL_cf1cb4c6_4_k_cu_ff63419f_36064cuda3std3__419piecewise_constructE,(_ZN39_INTERNAL_cf1cb4c6_4_k_cu_ff63419f_36064cuda3std3__45__cpo4cendE - _ZN39_INTERNAL_cf1cb4c6_4_k_cu_ff63419f_36064cuda3std3__419piecewise_constructE)
_ZN39_INTERNAL_cf1cb4c6_4_k_cu_ff63419f_36064cuda3std3__419piecewise_constructE:
	.zero		1
	.type		_ZN39_INTERNAL_cf1cb4c6_4_k_cu_ff63419f_36064cuda3std3__45__cpo4cendE,@object
	.size		_ZN39_INTERNAL_cf1cb4c6_4_k_cu_ff63419f_36064cuda3std3__45__cpo4cendE,(_ZN39_INTERNAL_cf1cb4c6_4_k_cu_ff63419f_36064cuda3std6ranges3__45__cpo4swapE - _ZN39_INTERNAL_cf1cb4c6_4_k_cu_ff63419f_36064cuda3std3__45__cpo4cendE)
_ZN39_INTERNAL_cf1cb4c6_4_k_cu_ff63419f_36064cuda3std3__45__cpo4cendE:
	.zero		1
	.type		_ZN39_INTERNAL_cf1cb4c6_4_k_cu_ff63419f_36064cuda3std6ranges3__45__cpo4swapE,@object
	.size		_ZN39_INTERNAL_cf1cb4c6_4_k_cu_ff63419f_36064cuda3std6ranges3__45__cpo4swapE,(.L_8 - _ZN39_INTERNAL_cf1cb4c6_4_k_cu_ff63419f_36064cuda3std6ranges3__45__cpo4swapE)
_ZN39_INTERNAL_cf1cb4c6_4_k_cu_ff63419f_36064cuda3std6ranges3__45__cpo4swapE:
	.zero		1
.L_8:


//--------------------- .nv.constant0._ZN7cutlass13device_kernelINS_4gemm6kernel13GemmUniversalIN4cute5tupleIJiiiiEEENS1_10collective13CollectiveMmaINS1_34MainloopSm90TmaGmmaWarpSpecializedILi3ENS5_IJNS4_1CILi2EEESB_NSA_ILi1EEEEEENS1_35KernelTmaWarpSpecializedCooperativeEEENS5_IJNSA_ILi128EEENSA_ILi64EEESG_EEENS_6half_tENS5_IJlSC_lEEESJ_SK_NS4_8TiledMMAINS4_8MMA_AtomIJNS4_4SM904GMMA25MMA_64x64x16_F32F16F16_SSILNSO_5MajorE0ELSQ_0ELNSO_7ScaleInE1ELSR_1EEEEEENS4_6LayoutINS5_IJSB_SC_SC_EEENS5_IJSC_NSA_ILi0EEESW_EEEEENS5_IJNS4_10UnderscoreESZ_SZ_EEEEENS4_23SM90_TMA_LOAD_MULTICASTENS4_14ComposedLayoutINS4_7SwizzleILi3ELi4ELi3EEENS4_18smem_ptr_flag_bitsILi16EEENSU_INS5_IJNSA_ILi8EEESH_EEENS5_IJSH_SC_EEEEEEEvNS4_8identityES12_S1C_vS1D_EENS_8epilogue10collective6detail29Sm90TmaWarpSpecializedAdapterINS1G_15DefaultEpilogueISJ_SK_SK_NS1F_6thread17LinearCombinationISJ_Li1EffLNS1K_9ScaleType4KindE0ELNS_15FloatRoundStyleE2ESJ_EENS1_15EpilogueDefaultEEEEEvvEEEEvNT_6ParamsE --------------------------
	.section	.nv.constant0._ZN7cutlass13device_kernelINS_4gemm6kernel13GemmUniversalIN4cute5tupleIJiiiiEEENS1_10collective13CollectiveMmaINS1_34MainloopSm90TmaGmmaWarpSpecializedILi3ENS5_IJNS4_1CILi2EEESB_NSA_ILi1EEEEEENS1_35KernelTmaWarpSpecializedCooperativeEEENS5_IJNSA_ILi128EEENSA_ILi64EEESG_EEENS_6half_tENS5_IJlSC_lEEESJ_SK_NS4_8TiledMMAINS4_8MMA_AtomIJNS4_4SM904GMMA25MMA_64x64x16_F32F16F16_SSILNSO_5MajorE0ELSQ_0ELNSO_7ScaleInE1ELSR_1EEEEEENS4_6LayoutINS5_IJSB_SC_SC_EEENS5_IJSC_NSA_ILi0EEESW_EEEEENS5_IJNS4_10UnderscoreESZ_SZ_EEEEENS4_23SM90_TMA_LOAD_MULTICASTENS4_14ComposedLayoutINS4_7SwizzleILi3ELi4ELi3EEENS4_18smem_ptr_flag_bitsILi16EEENSU_INS5_IJNSA_ILi8EEESH_EEENS5_IJSH_SC_EEEEEEEvNS4_8identityES12_S1C_vS1D_EENS_8epilogue10collective6detail29Sm90TmaWarpSpecializedAdapterINS1G_15DefaultEpilogueISJ_SK_SK_NS1F_6thread17LinearCombinationISJ_Li1EffLNS1K_9ScaleType4KindE0ELNS_15FloatRoundStyleE2ESJ_EENS1_15EpilogueDefaultEEEEEvvEEEEvNT_6ParamsE,"a",@progbits
	.sectionflags	@""
	.align	4
.nv.constant0._ZN7cutlass13device_kernelINS_4gemm6kernel13GemmUniversalIN4cute5tupleIJiiiiEEENS1_10collective13CollectiveMmaINS1_34MainloopSm90TmaGmmaWarpSpecializedILi3ENS5_IJNS4_1CILi2EEESB_NSA_ILi1EEEEEENS1_35KernelTmaWarpSpecializedCooperativeEEENS5_IJNSA_ILi128EEENSA_ILi64EEESG_EEENS_6half_tENS5_IJlSC_lEEESJ_SK_NS4_8TiledMMAINS4_8MMA_AtomIJNS4_4SM904GMMA25MMA_64x64x16_F32F16F16_SSILNSO_5MajorE0ELSQ_0ELNSO_7ScaleInE1ELSR_1EEEEEENS4_6LayoutINS5_IJSB_SC_SC_EEENS5_IJSC_NSA_ILi0EEESW_EEEEENS5_IJNS4_10UnderscoreESZ_SZ_EEEEENS4_23SM90_TMA_LOAD_MULTICASTENS4_14ComposedLayoutINS4_7SwizzleILi3ELi4ELi3EEENS4_18smem_ptr_flag_bitsILi16EEENSU_INS5_IJNSA_ILi8EEESH_EEENS5_IJSH_SC_EEEEEEEvNS4_8identityES12_S1C_vS1D_EENS_8epilogue10collective6detail29Sm90TmaWarpSpecializedAdapterINS1G_15DefaultEpilogueISJ_SK_SK_NS1F_6thread17LinearCombinationISJ_Li1EffLNS1K_9ScaleType4KindE0ELNS_15FloatRoundStyleE2ESJ_EENS1_15EpilogueDefaultEEEEEvvEEEEvNT_6ParamsE:
	.zero		1664


//--------------------- SYMBOLS --------------------------

	.type		.nv.reservedSmem.offset0,@object
	.size		.nv.reservedSmem.offset0,0x4
	.type		__assertfail,@function
